	.headerflags	@"EF_CUDA_TEXMODE_UNIFIED EF_CUDA_64BIT_ADDRESS EF_CUDA_SM80 EF_CUDA_VIRTUAL_SM(EF_CUDA_SM80)"
	.elftype	@"ET_EXEC"


//--------------------- .nv.info                  --------------------------
	.section	.nv.info,"",@"SHT_CUDA_INFO"
	.align	4


	//----- nvinfo : EIATTR_REGCOUNT
	.align		4
        /*0000*/ 	.byte	0x04, 0x2f
        /*0002*/ 	.short	(.L_1 - .L_0)
	.align		4
.L_0:
        /*0004*/ 	.word	index@(matmul_kernel)
        /*0008*/ 	.word	0x000000ff


	//----- nvinfo : EIATTR_MIN_STACK_SIZE
	.align		4
.L_1:
        /*000c*/ 	.byte	0x04, 0x12
        /*000e*/ 	.short	(.L_3 - .L_2)
	.align		4
.L_2:
        /*0010*/ 	.word	index@(matmul_kernel)
        /*0014*/ 	.word	0x00000078


	//----- nvinfo : EIATTR_FRAME_SIZE
	.align		4
.L_3:
        /*0018*/ 	.byte	0x04, 0x11
        /*001a*/ 	.short	(.L_5 - .L_4)
	.align		4
.L_4:
        /*001c*/ 	.word	index@(matmul_kernel)
        /*0020*/ 	.word	0x00000078


	//----- nvinfo : EIATTR_MIN_STACK_SIZE
	.align		4
.L_5:
        /*0024*/ 	.byte	0x04, 0x12
        /*0026*/ 	.short	(.L_7 - .L_6)
	.align		4
.L_6:
        /*0028*/ 	.word	index@(matmul_kernel)
        /*002c*/ 	.word	0x00000078
.L_7:


//--------------------- .nv.info.matmul_kernel    --------------------------
	.section	.nv.info.matmul_kernel,"",@"SHT_CUDA_INFO"
	.sectionflags	@""
	.align	4


	//----- nvinfo : EIATTR_CUDA_API_VERSION
	.align		4
        /*0000*/ 	.byte	0x04, 0x37
        /*0002*/ 	.short	(.L_9 - .L_8)
.L_8:
        /*0004*/ 	.word	0x0000007c


	//----- nvinfo : EIATTR_SW2861232_WAR
	.align		4
.L_9:
        /*0008*/ 	.byte	0x01, 0x35
	.zero		2


	//----- nvinfo : EIATTR_PARAM_CBANK
	.align		4
        /*000c*/ 	.byte	0x04, 0x0a
        /*000e*/ 	.short	(.L_11 - .L_10)
	.align		4
.L_10:
        /*0010*/ 	.word	index@(.nv.constant0.matmul_kernel)
        /*0014*/ 	.short	0x0160
        /*0016*/ 	.short	0x0030


	//----- nvinfo : EIATTR_CBANK_PARAM_SIZE
	.align		4
.L_11:
        /*0018*/ 	.byte	0x03, 0x19
        /*001a*/ 	.short	0x0030


	//----- nvinfo : EIATTR_KPARAM_INFO
	.align		4
        /*001c*/ 	.byte	0x04, 0x17
        /*001e*/ 	.short	(.L_13 - .L_12)
.L_12:
        /*0020*/ 	.word	0x00000000
        /*0024*/ 	.short	0x0008
        /*0026*/ 	.short	0x002c
        /*0028*/ 	.byte	0x00, 0xf0, 0x11, 0x00


	//----- nvinfo : EIATTR_KPARAM_INFO
	.align		4
.L_13:
        /*002c*/ 	.byte	0x04, 0x17
        /*002e*/ 	.short	(.L_15 - .L_14)
.L_14:
        /*0030*/ 	.word	0x00000000
        /*0034*/ 	.short	0x0007
        /*0036*/ 	.short	0x0028
        /*0038*/ 	.byte	0x00, 0xf0, 0x11, 0x00


	//----- nvinfo : EIATTR_KPARAM_INFO
	.align		4
.L_15:
        /*003c*/ 	.byte	0x04, 0x17
        /*003e*/ 	.short	(.L_17 - .L_16)
.L_16:
        /*0040*/ 	.word	0x00000000
        /*0044*/ 	.short	0x0006
        /*0046*/ 	.short	0x0024
        /*0048*/ 	.byte	0x00, 0xf0, 0x11, 0x00


	//----- nvinfo : EIATTR_KPARAM_INFO
	.align		4
.L_17:
        /*004c*/ 	.byte	0x04, 0x17
        /*004e*/ 	.short	(.L_19 - .L_18)
.L_18:
        /*0050*/ 	.word	0x00000000
        /*0054*/ 	.short	0x0005
        /*0056*/ 	.short	0x0020
        /*0058*/ 	.byte	0x00, 0xf0, 0x11, 0x00


	//----- nvinfo : EIATTR_KPARAM_INFO
	.align		4
.L_19:
        /*005c*/ 	.byte	0x04, 0x17
        /*005e*/ 	.short	(.L_21 - .L_20)
.L_20:
        /*0060*/ 	.word	0x00000000
        /*0064*/ 	.short	0x0004
        /*0066*/ 	.short	0x001c
        /*0068*/ 	.byte	0x00, 0xf0, 0x11, 0x00


	//----- nvinfo : EIATTR_KPARAM_INFO
	.align		4
.L_21:
        /*006c*/ 	.byte	0x04, 0x17
        /*006e*/ 	.short	(.L_23 - .L_22)
.L_22:
        /*0070*/ 	.word	0x00000000
        /*0074*/ 	.short	0x0003
        /*0076*/ 	.short	0x0018
        /*0078*/ 	.byte	0x00, 0xf0, 0x11, 0x00


	//----- nvinfo : EIATTR_KPARAM_INFO
	.align		4
.L_23:
        /*007c*/ 	.byte	0x04, 0x17
        /*007e*/ 	.short	(.L_25 - .L_24)
.L_24:
        /*0080*/ 	.word	0x00000000
        /*0084*/ 	.short	0x0002
        /*0086*/ 	.short	0x0010
        /*0088*/ 	.byte	0x00, 0xf0, 0x21, 0x00


	//----- nvinfo : EIATTR_KPARAM_INFO
	.align		4
.L_25:
        /*008c*/ 	.byte	0x04, 0x17
        /*008e*/ 	.short	(.L_27 - .L_26)
.L_26:
        /*0090*/ 	.word	0x00000000
        /*0094*/ 	.short	0x0001
        /*0096*/ 	.short	0x0008
        /*0098*/ 	.byte	0x00, 0xf0, 0x21, 0x00


	//----- nvinfo : EIATTR_KPARAM_INFO
	.align		4
.L_27:
        /*009c*/ 	.byte	0x04, 0x17
        /*009e*/ 	.short	(.L_29 - .L_28)
.L_28:
        /*00a0*/ 	.word	0x00000000
        /*00a4*/ 	.short	0x0000
        /*00a6*/ 	.short	0x0000
        /*00a8*/ 	.byte	0x00, 0xf0, 0x21, 0x00


	//----- nvinfo : EIATTR_MAXREG_COUNT
	.align		4
.L_29:
        /*00ac*/ 	.byte	0x03, 0x1b
        /*00ae*/ 	.short	0x00ff


	//----- nvinfo : EIATTR_EXIT_INSTR_OFFSETS
	.align		4
        /*00b0*/ 	.byte	0x04, 0x1c
        /*00b2*/ 	.short	(.L_31 - .L_30)


	//   ....[0]....
.L_30:
        /*00b4*/ 	.word	0x0000a9d0


	//   ....[1]....
        /*00b8*/ 	.word	0x0000aa30


	//----- nvinfo : EIATTR_MAX_THREADS
	.align		4
.L_31:
        /*00bc*/ 	.byte	0x04, 0x05
        /*00be*/ 	.short	(.L_33 - .L_32)
.L_32:
        /*00c0*/ 	.word	0x00000080
        /*00c4*/ 	.word	0x00000001
        /*00c8*/ 	.word	0x00000001
.L_33:


//--------------------- .nv.callgraph             --------------------------
	.section	.nv.callgraph,"",@"SHT_CUDA_CALLGRAPH"
	.align	4
	.sectionentsize	8
	.align		4
        /*0000*/ 	.word	0x00000000
	.align		4
        /*0004*/ 	.word	0xffffffff
	.align		4
        /*0008*/ 	.word	0x00000000
	.align		4
        /*000c*/ 	.word	0xfffffffe
	.align		4
        /*0010*/ 	.word	0x00000000
	.align		4
        /*0014*/ 	.word	0xfffffffd
	.align		4
        /*0018*/ 	.word	0x00000000
	.align		4
        /*001c*/ 	.word	0xfffffffc


//--------------------- .nv.rel.action            --------------------------
	.section	.nv.rel.action,"",@"SHT_CUDA_RELOCINFO"
	.align	8
	.sectionentsize	8
        /*0000*/ 	.byte	0x73, 0x00, 0x00, 0x00, 0x00, 0x00, 0x00, 0x00, 0x00, 0x00, 0x00, 0x11, 0x25, 0x00, 0x05, 0x36


//--------------------- .nv.constant0.matmul_kernel --------------------------
	.section	.nv.constant0.matmul_kernel,"a",@progbits
	.sectionflags	@""
	.align	4
.nv.constant0.matmul_kernel:
	.zero		400


//--------------------- .text.matmul_kernel       --------------------------
	.section	.text.matmul_kernel,"ax",@progbits
	.sectionflags	@"SHF_BARRIERS=1"
	.sectioninfo	@"SHI_REGISTERS=255"
	.align	128
        .global         matmul_kernel
        .type           matmul_kernel,@function
        .size           matmul_kernel,(.L_x_4 - matmul_kernel)
        .other          matmul_kernel,@"STO_CUDA_ENTRY STV_DEFAULT"
matmul_kernel:
.text.matmul_kernel:
[----:B------:R-:W-:Y:S02]  /*0000*/  IMAD.MOV.U32 R1, RZ, RZ, c[0x0][0x28] ;  /* 0x00000a00ff017624 */ /* 0x000fe400078e00ff */
[----:B------:R-:W-:Y:S01]  /*0010*/  IMAD.MOV.U32 R0, RZ, RZ, c[0x0][0x17c] ;  /* 0x00005f00ff007624 */ /* 0x000fe200078e00ff */
[----:B------:R-:W1:Y:S01]  /*0020*/  S2R R5, SR_CTAID.X ;  /* 0x0000000000057919 */ /* 0x000e620000002500 */
[----:B------:R-:W-:Y:S01]  /*0030*/  IABS R31, c[0x0][0x17c] ;  /* 0x00005f00001f7a13 */ /* 0x000fe20000000000 */
[----:B------:R-:W-:Y:S01]  /*0040*/  ULDC UR9, c[0x0][0x180] ;  /* 0x0000600000097ab9 */ /* 0x000fe20000000800 */
[----:B------:R-:W-:Y:S01]  /*0050*/  IABS R25, c[0x0][0x178] ;  /* 0x00005e0000197a13 */ /* 0x000fe20000000000 */
[----:B------:R-:W2:Y:S01]  /*0060*/  S2R R54, SR_TID.X ;  /* 0x0000000000367919 */ /* 0x000ea20000002100 */
[----:B------:R-:W-:Y:S01]  /*0070*/  IADD3 R0, R0, 0x3f, RZ ;  /* 0x0000003f00007810 */ /* 0x000fe20007ffe0ff */
[----:B------:R-:W-:Y:S01]  /*0080*/  IMAD.MOV.U32 R223, RZ, RZ, 0x7f ;  /* 0x0000007fffdf7424 */ /* 0x000fe200078e00ff */
[----:B------:R-:W-:Y:S01]  /*0090*/  IADD3 R1, R1, -0x78, RZ ;  /* 0xffffff8801017810 */ /* 0x000fe20007ffe0ff */
[----:B------:R-:W-:Y:S01]  /*00a0*/  UIADD3 UR4, UR9, -0x80, URZ ;  /* 0xffffff8009047890 */ /* 0x000fe2000fffe03f */
[----:B------:R-:W-:Y:S01]  /*00b0*/  SHF.R.S32.HI R3, RZ, 0x1f, R0 ;  /* 0x0000001fff037819 */ /* 0x000fe20000011400 */
[----:B------:R-:W-:Y:S01]  /*00c0*/  ULDC.64 UR12, c[0x0][0x118] ;  /* 0x00004600000c7ab9 */ /* 0x000fe20000000a00 */
[----:B------:R-:W-:Y:S01]  /*00d0*/  IADD3 R223, R223, c[0x0][0x180], RZ ;  /* 0x00006000dfdf7a10 */ /* 0x000fe20007ffe0ff */
[----:B------:R-:W-:Y:S01]  /*00e0*/  IMAD.MOV.U32 R124, RZ, RZ, RZ ;  /* 0x000000ffff7c7224 */ /* 0x000fe200078e00ff */
[----:B------:R-:W-:Y:S01]  /*00f0*/  LEA.HI R3, R3, R0, RZ, 0x6 ;  /* 0x0000000003037211 */ /* 0x000fe200078f30ff */
[----:B------:R-:W-:Y:S01]  /*0100*/  IMAD.MOV.U32 R126, RZ, RZ, RZ ;  /* 0x000000ffff7e7224 */ /* 0x000fe200078e00ff */
[----:B------:R-:W-:Y:S01]  /*0110*/  CS2R R110, SRZ ;  /* 0x00000000006e7805 */ /* 0x000fe2000001ff00 */
[----:B------:R-:W-:Y:S01]  /*0120*/  IMAD.MOV.U32 R132, RZ, RZ, RZ ;  /* 0x000000ffff847224 */ /* 0x000fe200078e00ff */
[----:B------:R-:W-:Y:S01]  /*0130*/  SHF.R.S32.HI R3, RZ, 0x6, R3 ;  /* 0x00000006ff037819 */ /* 0x000fe20000011403 */
[----:B------:R-:W-:Y:S01]  /*0140*/  IMAD.MOV.U32 R134, RZ, RZ, RZ ;  /* 0x000000ffff867224 */ /* 0x000fe200078e00ff */
[----:B------:R-:W-:Y:S01]  /*0150*/  CS2R R108, SRZ ;  /* 0x00000000006c7805 */ /* 0x000fe2000001ff00 */
[----:B------:R-:W-:-:S02]  /*0160*/  IMAD.MOV.U32 R140, RZ, RZ, RZ ;  /* 0x000000ffff8c7224 */ /* 0x000fc400078e00ff */
[----:B------:R-:W-:Y:S01]  /*0170*/  IMAD.SHL.U32 R4, R3, 0x8, RZ ;  /* 0x0000000803047824 */ /* 0x000fe200078e00ff */
[----:B-1----:R-:W-:Y:S01]  /*0180*/  IABS R8, R5 ;  /* 0x0000000500087213 */ /* 0x002fe20000000000 */
[----:B------:R-:W-:-:S03]  /*0190*/  IMAD.MOV.U32 R142, RZ, RZ, RZ ;  /* 0x000000ffff8e7224 */ /* 0x000fc600078e00ff */
[-C--:B------:R-:W-:Y:S01]  /*01a0*/  IABS R7, R4.reuse ;  /* 0x0000000400077213 */ /* 0x080fe20000000000 */
[----:B------:R-:W-:Y:S01]  /*01b0*/  IMAD.MOV.U32 R148, RZ, RZ, RZ ;  /* 0x000000ffff947224 */ /* 0x000fe200078e00ff */
[----:B------:R-:W-:Y:S01]  /*01c0*/  IABS R10, R4 ;  /* 0x00000004000a7213 */ /* 0x000fe20000000000 */
[----:B------:R-:W-:Y:S01]  /*01d0*/  IMAD.MOV.U32 R150, RZ, RZ, RZ ;  /* 0x000000ffff967224 */ /* 0x000fe200078e00ff */
[----:B------:R-:W1:Y:S01]  /*01e0*/  I2F.RP R0, R7 ;  /* 0x0000000700007306 */ /* 0x000e620000209400 */
[--C-:B--2---:R-:W-:Y:S01]  /*01f0*/  SHF.R.U32.HI R51, RZ, 0x3, R54.reuse ;  /* 0x00000003ff337819 */ /* 0x104fe20000011636 */
[----:B------:R-:W-:Y:S01]  /*0200*/  IMAD.MOV.U32 R152, RZ, RZ, RZ ;  /* 0x000000ffff987224 */ /* 0x000fe200078e00ff */
[----:B------:R-:W-:Y:S01]  /*0210*/  LOP3.LUT R55, R54, 0x1f, RZ, 0xc0, !PT ;  /* 0x0000001f36377812 */ /* 0x000fe200078ec0ff */
[----:B------:R-:W-:Y:S01]  /*0220*/  IMAD.MOV.U32 R154, RZ, RZ, RZ ;  /* 0x000000ffff9a7224 */ /* 0x000fe200078e00ff */
[----:B------:R-:W-:Y:S01]  /*0230*/  SHF.R.U32.HI R57, RZ, 0x5, R54 ;  /* 0x00000005ff397819 */ /* 0x000fe20000011636 */
[----:B------:R-:W-:-:S02]  /*0240*/  IMAD.MOV.U32 R160, RZ, RZ, RZ ;  /* 0x000000ffffa07224 */ /* 0x000fc400078e00ff */
[----:B------:R-:W-:Y:S02]  /*0250*/  IMAD.MOV.U32 R162, RZ, RZ, RZ ;  /* 0x000000ffffa27224 */ /* 0x000fe400078e00ff */
[----:B------:R-:W-:Y:S02]  /*0260*/  IMAD.MOV.U32 R104, RZ, RZ, RZ ;  /* 0x000000ffff687224 */ /* 0x000fe400078e00ff */
[----:B------:R-:W-:Y:S02]  /*0270*/  IMAD.MOV.U32 R106, RZ, RZ, RZ ;  /* 0x000000ffff6a7224 */ /* 0x000fe400078e00ff */
[----:B------:R-:W-:Y:S01]  /*0280*/  IMAD.MOV.U32 R100, RZ, RZ, RZ ;  /* 0x000000ffff647224 */ /* 0x000fe200078e00ff */
[----:B-1----:R-:W1:Y:S01]  /*0290*/  MUFU.RCP R0, R0 ;  /* 0x0000000000007308 */ /* 0x002e620000001000 */
[----:B------:R-:W-:Y:S02]  /*02a0*/  IMAD.MOV.U32 R102, RZ, RZ, RZ ;  /* 0x000000ffff667224 */ /* 0x000fe400078e00ff */
[----:B------:R-:W-:-:S02]  /*02b0*/  IMAD.MOV.U32 R96, RZ, RZ, RZ ;  /* 0x000000ffff607224 */ /* 0x000fc400078e00ff */
[----:B------:R-:W-:Y:S02]  /*02c0*/  IMAD.MOV.U32 R98, RZ, RZ, RZ ;  /* 0x000000ffff627224 */ /* 0x000fe400078e00ff */
[----:B------:R-:W-:Y:S02]  /*02d0*/  IMAD.MOV.U32 R92, RZ, RZ, RZ ;  /* 0x000000ffff5c7224 */ /* 0x000fe400078e00ff */
[----:B------:R-:W-:Y:S02]  /*02e0*/  IMAD.MOV.U32 R94, RZ, RZ, RZ ;  /* 0x000000ffff5e7224 */ /* 0x000fe400078e00ff */
[----:B------:R-:W-:Y:S02]  /*02f0*/  IMAD.MOV.U32 R88, RZ, RZ, RZ ;  /* 0x000000ffff587224 */ /* 0x000fe400078e00ff */
[----:B------:R-:W-:Y:S02]  /*0300*/  IMAD.MOV.U32 R90, RZ, RZ, RZ ;  /* 0x000000ffff5a7224 */ /* 0x000fe400078e00ff */
[----:B------:R-:W-:Y:S01]  /*0310*/  IMAD.MOV.U32 R84, RZ, RZ, RZ ;  /* 0x000000ffff547224 */ /* 0x000fe200078e00ff */
[----:B-1----:R-:W-:Y:S01]  /*0320*/  IADD3 R2, R0, 0xffffffe, RZ ;  /* 0x0ffffffe00027810 */ /* 0x002fe20007ffe0ff */
[----:B------:R-:W-:-:S02]  /*0330*/  IMAD.MOV R0, RZ, RZ, -R10 ;  /* 0x000000ffff007224 */ /* 0x000fc400078e0a0a */
[----:B------:R-:W-:Y:S01]  /*0340*/  IMAD.MOV.U32 R86, RZ, RZ, RZ ;  /* 0x000000ffff567224 */ /* 0x000fe200078e00ff */
[----:B------:R1:W2:Y:S01]  /*0350*/  F2I.FTZ.U32.TRUNC.NTZ R3, R2 ;  /* 0x0000000200037305 */ /* 0x0002a2000021f000 */
[----:B------:R-:W-:Y:S02]  /*0360*/  IMAD.MOV.U32 R80, RZ, RZ, RZ ;  /* 0x000000ffff507224 */ /* 0x000fe400078e00ff */
[----:B------:R-:W-:Y:S02]  /*0370*/  IMAD.MOV.U32 R82, RZ, RZ, RZ ;  /* 0x000000ffff527224 */ /* 0x000fe400078e00ff */
[----:B------:R-:W-:Y:S02]  /*0380*/  IMAD.MOV.U32 R76, RZ, RZ, RZ ;  /* 0x000000ffff4c7224 */ /* 0x000fe400078e00ff */
[----:B------:R-:W-:Y:S02]  /*0390*/  IMAD.MOV.U32 R78, RZ, RZ, RZ ;  /* 0x000000ffff4e7224 */ /* 0x000fe400078e00ff */
[----:B-1----:R-:W-:-:S02]  /*03a0*/  IMAD.MOV.U32 R2, RZ, RZ, RZ ;  /* 0x000000ffff027224 */ /* 0x002fc400078e00ff */
[----:B------:R-:W-:Y:S02]  /*03b0*/  IMAD.MOV.U32 R72, RZ, RZ, RZ ;  /* 0x000000ffff487224 */ /* 0x000fe400078e00ff */
[----:B------:R-:W-:Y:S02]  /*03c0*/  IMAD.MOV.U32 R74, RZ, RZ, RZ ;  /* 0x000000ffff4a7224 */ /* 0x000fe400078e00ff */
[----:B------:R-:W-:Y:S02]  /*03d0*/  IMAD.MOV.U32 R68, RZ, RZ, RZ ;  /* 0x000000ffff447224 */ /* 0x000fe400078e00ff */
[----:B--2---:R-:W-:Y:S02]  /*03e0*/  IMAD.MOV R6, RZ, RZ, -R3 ;  /* 0x000000ffff067224 */ /* 0x004fe400078e0a03 */
[----:B------:R-:W-:Y:S02]  /*03f0*/  IMAD.MOV.U32 R70, RZ, RZ, RZ ;  /* 0x000000ffff467224 */ /* 0x000fe400078e00ff */
[----:B------:R-:W-:-:S02]  /*0400*/  IMAD R9, R6, R7, RZ ;  /* 0x0000000706097224 */ /* 0x000fc400078e02ff */
[----:B------:R-:W-:Y:S02]  /*0410*/  IMAD.MOV.U32 R6, RZ, RZ, R8 ;  /* 0x000000ffff067224 */ /* 0x000fe400078e0008 */
[----:B------:R-:W-:-:S04]  /*0420*/  IMAD.HI.U32 R3, R3, R9, R2 ;  /* 0x0000000903037227 */ /* 0x000fc800078e0002 */
[----:B------:R-:W-:Y:S02]  /*0430*/  IMAD.MOV.U32 R64, RZ, RZ, RZ ;  /* 0x000000ffff407224 */ /* 0x000fe400078e00ff */
[----:B------:R-:W-:-:S04]  /*0440*/  IMAD.HI.U32 R3, R3, R6, RZ ;  /* 0x0000000603037227 */ /* 0x000fc800078e00ff */
[----:B------:R-:W-:Y:S02]  /*0450*/  IMAD R0, R3, R0, R6 ;  /* 0x0000000003007224 */ /* 0x000fe400078e0206 */
[----:B------:R-:W-:Y:S02]  /*0460*/  IMAD.MOV.U32 R66, RZ, RZ, RZ ;  /* 0x000000ffff427224 */ /* 0x000fe400078e00ff */
[----:B------:R-:W-:Y:S01]  /*0470*/  IMAD.MOV.U32 R60, RZ, RZ, RZ ;  /* 0x000000ffff3c7224 */ /* 0x000fe200078e00ff */
[----:B------:R-:W-:Y:S01]  /*0480*/  ISETP.GT.U32.AND P1, PT, R7, R0, PT ;  /* 0x000000000700720c */ /* 0x000fe20003f24070 */
[----:B------:R-:W-:Y:S02]  /*0490*/  IMAD.MOV.U32 R62, RZ, RZ, RZ ;  /* 0x000000ffff3e7224 */ /* 0x000fe400078e00ff */
[----:B------:R-:W-:Y:S02]  /*04a0*/  IMAD.MOV.U32 R56, RZ, RZ, RZ ;  /* 0x000000ffff387224 */ /* 0x000fe400078e00ff */
[----:B------:R-:W-:-:S02]  /*04b0*/  IMAD.MOV.U32 R58, RZ, RZ, RZ ;  /* 0x000000ffff3a7224 */ /* 0x000fc400078e00ff */
[----:B------:R-:W-:Y:S02]  /*04c0*/  IMAD.MOV.U32 R112, RZ, RZ, RZ ;  /* 0x000000ffff707224 */ /* 0x000fe400078e00ff */
[----:B------:R-:W-:Y:S02]  /*04d0*/  IMAD.MOV.U32 R156, RZ, RZ, RZ ;  /* 0x000000ffff9c7224 */ /* 0x000fe400078e00ff */
[----:B------:R-:W-:Y:S02]  /*04e0*/  IMAD.MOV.U32 R158, RZ, RZ, RZ ;  /* 0x000000ffff9e7224 */ /* 0x000fe400078e00ff */
[----:B------:R-:W-:Y:S01]  /*04f0*/  @!P1 IMAD.IADD R0, R0, 0x1, -R7 ;  /* 0x0000000100009824 */ /* 0x000fe200078e0a07 */
[----:B------:R-:W-:Y:S01]  /*0500*/  @!P1 IADD3 R3, R3, 0x1, RZ ;  /* 0x0000000103039810 */ /* 0x000fe20007ffe0ff */
[----:B------:R-:W-:Y:S01]  /*0510*/  IMAD.MOV.U32 R144, RZ, RZ, RZ ;  /* 0x000000ffff907224 */ /* 0x000fe200078e00ff */
[----:B------:R-:W-:Y:S01]  /*0520*/  ISETP.NE.AND P1, PT, R4, RZ, PT ;  /* 0x000000ff0400720c */ /* 0x000fe20003f25270 */
[----:B------:R-:W-:Y:S01]  /*0530*/  IMAD.MOV.U32 R146, RZ, RZ, RZ ;  /* 0x000000ffff927224 */ /* 0x000fe200078e00ff */
[----:B------:R-:W-:Y:S01]  /*0540*/  ISETP.GE.U32.AND P0, PT, R0, R7, PT ;  /* 0x000000070000720c */ /* 0x000fe20003f06070 */
[----:B------:R-:W-:Y:S01]  /*0550*/  IMAD.MOV.U32 R136, RZ, RZ, RZ ;  /* 0x000000ffff887224 */ /* 0x000fe200078e00ff */
[----:B------:R-:W-:Y:S01]  /*0560*/  LOP3.LUT R0, R5, R4, RZ, 0x3c, !PT ;  /* 0x0000000405007212 */ /* 0x000fe200078e3cff */
[----:B------:R-:W1:Y:S01]  /*0570*/  I2F.RP R7, R31 ;  /* 0x0000001f00077306 */ /* 0x000e620000209400 */
[----:B------:R-:W-:-:S02]  /*0580*/  IMAD.MOV.U32 R138, RZ, RZ, RZ ;  /* 0x000000ffff8a7224 */ /* 0x000fc400078e00ff */
[----:B------:R-:W-:Y:S01]  /*0590*/  ISETP.GE.AND P2, PT, R0, RZ, PT ;  /* 0x000000ff0000720c */ /* 0x000fe20003f46270 */
[----:B------:R-:W-:Y:S02]  /*05a0*/  IMAD.MOV.U32 R0, RZ, RZ, c[0x0][0x178] ;  /* 0x00005e00ff007624 */ /* 0x000fe400078e00ff */
[----:B------:R-:W-:Y:S02]  /*05b0*/  IMAD.MOV.U32 R128, RZ, RZ, RZ ;  /* 0x000000ffff807224 */ /* 0x000fe400078e00ff */
[----:B------:R-:W-:Y:S01]  /*05c0*/  IMAD.MOV.U32 R130, RZ, RZ, RZ ;  /* 0x000000ffff827224 */ /* 0x000fe200078e00ff */
[----:B------:R-:W-:Y:S01]  /*05d0*/  IADD3 R0, R0, 0xff, RZ ;  /* 0x000000ff00007810 */ /* 0x000fe20007ffe0ff */
[----:B------:R-:W-:Y:S01]  /*05e0*/  IMAD.MOV.U32 R120, RZ, RZ, RZ ;  /* 0x000000ffff787224 */ /* 0x000fe200078e00ff */
[----:B------:R-:W-:Y:S01]  /*05f0*/  @P0 IADD3 R3, R3, 0x1, RZ ;  /* 0x0000000103030810 */ /* 0x000fe20007ffe0ff */
[----:B------:R-:W-:-:S04]  /*0600*/  IMAD.MOV.U32 R122, RZ, RZ, RZ ;  /* 0x000000ffff7a7224 */ /* 0x000fc800078e00ff */
[----:B------:R-:W-:Y:S01]  /*0610*/  IMAD.MOV.U32 R2, RZ, RZ, R3 ;  /* 0x000000ffff027224 */ /* 0x000fe200078e0003 */
[----:B------:R-:W-:Y:S01]  /*0620*/  SHF.R.S32.HI R3, RZ, 0x1f, R0 ;  /* 0x0000001fff037819 */ /* 0x000fe20000011400 */
[----:B-1----:R-:W-:Y:S02]  /*0630*/  MUFU.RCP R7, R7 ;  /* 0x0000000700077308 */ /* 0x002fe40000001000 */
[----:B------:R-:W-:Y:S01]  /*0640*/  @!P2 IMAD.MOV R2, RZ, RZ, -R2 ;  /* 0x000000ffff02a224 */ /* 0x000fe200078e0a02 */
[----:B------:R-:W-:Y:S02]  /*0650*/  @!P1 LOP3.LUT R2, RZ, R4, RZ, 0x33, !PT ;  /* 0x00000004ff029212 */ /* 0x000fe400078e33ff */
[----:B------:R-:W-:-:S03]  /*0660*/  LEA.HI R3, R3, R0, RZ, 0x8 ;  /* 0x0000000003037211 */ /* 0x000fc600078f40ff */
[----:B------:R-:W-:Y:S02]  /*0670*/  IMAD.SHL.U32 R8, R2, 0x8, RZ ;  /* 0x0000000802087824 */ /* 0x000fe400078e00ff */
[----:B------:R-:W-:-:S03]  /*0680*/  IMAD.MOV R2, RZ, RZ, -R2 ;  /* 0x000000ffff027224 */ /* 0x000fc600078e0a02 */
[----:B------:R-:W-:Y:S01]  /*0690*/  LEA.HI.SX32 R3, R3, -R8, 0x18 ;  /* 0x8000000803037211 */ /* 0x000fe200078fc2ff */
[----:B------:R-:W-:Y:S02]  /*06a0*/  IMAD R10, R4, R2, R5 ;  /* 0x00000002040a7224 */ /* 0x000fe400078e0205 */
[----:B------:R-:W-:Y:S01]  /*06b0*/  IMAD.MOV.U32 R2, RZ, RZ, RZ ;  /* 0x000000ffff027224 */ /* 0x000fe200078e00ff */
[----:B------:R-:W-:-:S04]  /*06c0*/  IMNMX R11, R3, 0x8, PT ;  /* 0x00000008030b7817 */ /* 0x000fc80003800200 */
[-C--:B------:R-:W-:Y:S02]  /*06d0*/  IABS R9, R11.reuse ;  /* 0x0000000b00097213 */ /* 0x080fe40000000000 */
[----:B------:R-:W-:Y:S02]  /*06e0*/  IABS R4, R11 ;  /* 0x0000000b00047213 */ /* 0x000fe40000000000 */
[----:B------:R-:W1:Y:S08]  /*06f0*/  I2F.RP R0, R9 ;  /* 0x0000000900007306 */ /* 0x000e700000209400 */
[----:B-1----:R-:W1:Y:S02]  /*0700*/  MUFU.RCP R0, R0 ;  /* 0x0000000000007308 */ /* 0x002e640000001000 */
[----:B-1----:R-:W-:-:S02]  /*0710*/  IADD3 R3, R0, 0xffffffe, RZ ;  /* 0x0ffffffe00037810 */ /* 0x002fc40007ffe0ff */
[----:B------:R-:W-:-:S04]  /*0720*/  IABS R0, R10 ;  /* 0x0000000a00007213 */ /* 0x000fc80000000000 */
[----:B------:R-:W1:Y:S02]  /*0730*/  F2I.FTZ.U32.TRUNC.NTZ R3, R3 ;  /* 0x0000000300037305 */ /* 0x000e64000021f000 */
[----:B-1----:R-:W-:-:S04]  /*0740*/  IMAD.MOV R6, RZ, RZ, -R3 ;  /* 0x000000ffff067224 */ /* 0x002fc800078e0a03 */
[----:B------:R-:W-:Y:S02]  /*0750*/  IMAD R5, R6, R9, RZ ;  /* 0x0000000906057224 */ /* 0x000fe400078e02ff */
[----:B------:R-:W1:Y:S02]  /*0760*/  I2F.RP R6, R25 ;  /* 0x0000001900067306 */ /* 0x000e640000209400 */
[----:B------:R-:W-:-:S04]  /*0770*/  IMAD.HI.U32 R2, R3, R5, R2 ;  /* 0x0000000503027227 */ /* 0x000fc800078e0002 */
[----:B------:R-:W-:Y:S02]  /*0780*/  IMAD.MOV.U32 R3, RZ, RZ, R0 ;  /* 0x000000ffff037224 */ /* 0x000fe400078e0000 */
[----:B------:R-:W-:Y:S01]  /*0790*/  IMAD.MOV R0, RZ, RZ, -R4 ;  /* 0x000000ffff007224 */ /* 0x000fe200078e0a04 */
[----:B------:R-:W-:Y:S01]  /*07a0*/  IADD3 R4, R7, 0xffffffe, RZ ;  /* 0x0ffffffe07047810 */ /* 0x000fe20007ffe0ff */
[----:B------:R-:W-:-:S03]  /*07b0*/  IMAD.HI.U32 R2, R2, R3, RZ ;  /* 0x0000000302027227 */ /* 0x000fc600078e00ff */
[----:B------:R2:W-:Y:S01]  /*07c0*/  F2I.FTZ.U32.TRUNC.NTZ R5, R4 ;  /* 0x0000000400057305 */ /* 0x0005e2000021f000 */
[----:B------:R-:W-:-:S05]  /*07d0*/  IMAD R0, R2, R0, R3 ;  /* 0x0000000002007224 */ /* 0x000fca00078e0203 */
[----:B------:R-:W-:Y:S02]  /*07e0*/  ISETP.GT.U32.AND P1, PT, R9, R0, PT ;  /* 0x000000000900720c */ /* 0x000fe40003f24070 */
[----:B-1----:R-:W1:Y:S01]  /*07f0*/  MUFU.RCP R6, R6 ;  /* 0x0000000600067308 */ /* 0x002e620000001000 */
[----:B--2---:R-:W-:-:S10]  /*0800*/  IMAD.MOV.U32 R4, RZ, RZ, RZ ;  /* 0x000000ffff047224 */ /* 0x004fd400078e00ff */
[----:B------:R-:W-:Y:S01]  /*0810*/  @!P1 IMAD.IADD R0, R0, 0x1, -R9 ;  /* 0x0000000100009824 */ /* 0x000fe200078e0a09 */
[----:B------:R-:W-:Y:S02]  /*0820*/  @!P1 IADD3 R2, R2, 0x1, RZ ;  /* 0x0000000102029810 */ /* 0x000fe40007ffe0ff */
[----:B------:R-:W-:Y:S02]  /*0830*/  ISETP.NE.AND P1, PT, R11, RZ, PT ;  /* 0x000000ff0b00720c */ /* 0x000fe40003f25270 */
[----:B-1----:R-:W-:Y:S02]  /*0840*/  IADD3 R3, R6, 0xffffffe, RZ ;  /* 0x0ffffffe06037810 */ /* 0x002fe40007ffe0ff */
[----:B------:R-:W-:Y:S02]  /*0850*/  ISETP.GE.U32.AND P0, PT, R0, R9, PT ;  /* 0x000000090000720c */ /* 0x000fe40003f06070 */
[----:B------:R-:W-:Y:S02]  /*0860*/  LOP3.LUT R0, R10, R11, RZ, 0x3c, !PT ;  /* 0x0000000b0a007212 */ /* 0x000fe400078e3cff */
[----:B------:R-:W1:Y:S01]  /*0870*/  F2I.FTZ.U32.TRUNC.NTZ R3, R3 ;  /* 0x0000000300037305 */ /* 0x000e62000021f000 */
[----:B------:R-:W-:-:S02]  /*0880*/  SHF.R.U32.HI R6, RZ, 0x3, R54 ;  /* 0x00000003ff067819 */ /* 0x000fc40000011636 */
[----:B------:R-:W-:Y:S01]  /*0890*/  ISETP.GE.AND P2, PT, R0, RZ, PT ;  /* 0x000000ff0000720c */ /* 0x000fe20003f46270 */
[----:B------:R-:W-:-:S04]  /*08a0*/  IMAD.MOV R0, RZ, RZ, -R5 ;  /* 0x000000ffff007224 */ /* 0x000fc800078e0a05 */
[----:B------:R-:W-:Y:S01]  /*08b0*/  IMAD R7, R0, R31, RZ ;  /* 0x0000001f00077224 */ /* 0x000fe200078e02ff */
[----:B------:R-:W-:-:S03]  /*08c0*/  @P0 IADD3 R2, R2, 0x1, RZ ;  /* 0x0000000102020810 */ /* 0x000fc60007ffe0ff */
[----:B------:R-:W-:Y:S01]  /*08d0*/  IMAD.HI.U32 R4, R5, R7, R4 ;  /* 0x0000000705047227 */ /* 0x000fe200078e0004 */
[----:B------:R-:W-:-:S03]  /*08e0*/  SGXT.U32 R5, R6, 0x4 ;  /* 0x000000040605781a */ /* 0x000fc60000000000 */
[----:B------:R-:W-:Y:S01]  /*08f0*/  @!P2 IMAD.MOV R2, RZ, RZ, -R2 ;  /* 0x000000ffff02a224 */ /* 0x000fe200078e0a02 */
[----:B------:R-:W-:Y:S01]  /*0900*/  @!P1 LOP3.LUT R2, RZ, R11, RZ, 0x33, !PT ;  /* 0x0000000bff029212 */ /* 0x000fe200078e33ff */
[----:B-1----:R-:W-:Y:S01]  /*0910*/  IMAD.MOV R12, RZ, RZ, -R3 ;  /* 0x000000ffff0c7224 */ /* 0x002fe200078e0a03 */
[C---:B------:R-:W-:Y:S02]  /*0920*/  LOP3.LUT R183, R5.reuse, 0x10, RZ, 0xfc, !PT ;  /* 0x0000001005b77812 */ /* 0x040fe400078efcff */
[C---:B------:R-:W-:Y:S01]  /*0930*/  LOP3.LUT R182, R5.reuse, 0x20, RZ, 0xfc, !PT ;  /* 0x0000002005b67812 */ /* 0x040fe200078efcff */
[----:B------:R-:W-:Y:S01]  /*0940*/  IMAD.MOV R0, RZ, RZ, -R2 ;  /* 0x000000ffff007224 */ /* 0x000fe200078e0a02 */
[C---:B------:R-:W-:Y:S01]  /*0950*/  LOP3.LUT R221, R5.reuse, 0x40, RZ, 0xfc, !PT ;  /* 0x0000004005dd7812 */ /* 0x040fe200078efcff */
[----:B------:R-:W-:Y:S01]  /*0960*/  IMAD.SHL.U32 R13, R2, 0x40, RZ ;  /* 0x00000040020d7824 */ /* 0x000fe200078e00ff */
[C---:B------:R-:W-:Y:S01]  /*0970*/  LOP3.LUT R220, R5.reuse, 0x50, RZ, 0xfc, !PT ;  /* 0x0000005005dc7812 */ /* 0x040fe200078efcff */
[----:B------:R-:W-:Y:S01]  /*0980*/  IMAD R7, R12, R25, RZ ;  /* 0x000000190c077224 */ /* 0x000fe200078e02ff */
[----:B------:R-:W-:Y:S01]  /*0990*/  LOP3.LUT R219, R5, 0x60, RZ, 0xfc, !PT ;  /* 0x0000006005db7812 */ /* 0x000fe200078efcff */
[----:B------:R-:W-:Y:S01]  /*09a0*/  IMAD.MOV.U32 R2, RZ, RZ, RZ ;  /* 0x000000ffff027224 */ /* 0x000fe200078e00ff */
[----:B------:R-:W-:Y:S01]  /*09b0*/  LOP3.LUT R6, R13, 0x10, R5, 0xfe, !PT ;  /* 0x000000100d067812 */ /* 0x000fe200078efe05 */
[----:B------:R-:W-:Y:S01]  /*09c0*/  IMAD R0, R11, R0, R10 ;  /* 0x000000000b007224 */ /* 0x000fe200078e020a */
[----:B------:R1:W-:Y:S01]  /*09d0*/  STL [R1+0x30], R13 ;  /* 0x0000300d01007387 */ /* 0x0003e20000100800 */
[----:B------:R-:W-:Y:S01]  /*09e0*/  IMAD.HI.U32 R2, R3, R7, R2 ;  /* 0x0000000703027227 */ /* 0x000fe200078e0002 */
[----:B------:R-:W-:-:S02]  /*09f0*/  LOP3.LUT R3, R13, R5, RZ, 0xfc, !PT ;  /* 0x000000050d037212 */ /* 0x000fc400078efcff */
[----:B------:R-:W-:Y:S01]  /*0a00*/  IABS R20, R6 ;  /* 0x0000000600147213 */ /* 0x000fe20000000000 */
[----:B------:R-:W-:Y:S01]  /*0a10*/  IMAD.IADD R0, R8, 0x1, R0 ;  /* 0x0000000108007824 */ /* 0x000fe200078e0200 */
[----:B------:R-:W-:Y:S02]  /*0a20*/  IABS R19, R3 ;  /* 0x0000000300137213 */ /* 0x000fe40000000000 */
[----:B------:R-:W-:Y:S02]  /*0a30*/  ISETP.GE.AND P0, PT, R3, RZ, PT ;  /* 0x000000ff0300720c */ /* 0x000fe40003f06270 */
[----:B------:R-:W-:Y:S01]  /*0a40*/  ISETP.GE.AND P3, PT, R6, RZ, PT ;  /* 0x000000ff0600720c */ /* 0x000fe20003f66270 */
[C---:B------:R-:W-:Y:S01]  /*0a50*/  IMAD.HI.U32 R3, R4.reuse, R19, RZ ;  /* 0x0000001304037227 */ /* 0x040fe200078e00ff */
[C-C-:B------:R-:W-:Y:S02]  /*0a60*/  LOP3.LUT R7, R13.reuse, 0x20, R5.reuse, 0xfe, !PT ;  /* 0x000000200d077812 */ /* 0x140fe400078efe05 */
[----:B------:R-:W-:Y:S01]  /*0a70*/  LOP3.LUT R8, R13, 0x30, R5, 0xfe, !PT ;  /* 0x000000300d087812 */ /* 0x000fe200078efe05 */
[----:B------:R-:W-:Y:S01]  /*0a80*/  IMAD.HI.U32 R6, R4, R20, RZ ;  /* 0x0000001404067227 */ /* 0x000fe200078e00ff */
[----:B------:R-:W-:-:S02]  /*0a90*/  IABS R21, R7 ;  /* 0x0000000700157213 */ /* 0x000fc40000000000 */
[----:B------:R-:W-:Y:S01]  /*0aa0*/  IABS R22, R8 ;  /* 0x0000000800167213 */ /* 0x000fe20000000000 */
[----:B------:R-:W-:Y:S01]  /*0ab0*/  IMAD.MOV R10, RZ, RZ, -R3 ;  /* 0x000000ffff0a7224 */ /* 0x000fe200078e0a03 */
[----:B------:R-:W-:Y:S01]  /*0ac0*/  ISETP.GE.AND P2, PT, R7, RZ, PT ;  /* 0x000000ff0700720c */ /* 0x000fe20003f46270 */
[----:B------:R-:W-:Y:S01]  /*0ad0*/  IMAD.MOV R6, RZ, RZ, -R6 ;  /* 0x000000ffff067224 */ /* 0x000fe200078e0a06 */
[----:B------:R-:W-:Y:S01]  /*0ae0*/  PRMT R52, R5, 0x6540, R0 ;  /* 0x0000654005347816 */ /* 0x000fe20000000000 */
[C---:B------:R-:W-:Y:S01]  /*0af0*/  IMAD R19, R31.reuse, R10, R19 ;  /* 0x0000000a1f137224 */ /* 0x040fe200078e0213 */
[----:B------:R-:W-:Y:S01]  /*0b00*/  ISETP.GE.AND P1, PT, R8, RZ, PT ;  /* 0x000000ff0800720c */ /* 0x000fe20003f26270 */
[C---:B------:R-:W-:Y:S01]  /*0b10*/  IMAD R20, R31.reuse, R6, R20 ;  /* 0x000000061f147224 */ /* 0x040fe200078e0214 */
[----:B------:R-:W-:Y:S01]  /*0b20*/  IABS R8, R52 ;  /* 0x0000003400087213 */ /* 0x000fe20000000000 */
[C---:B------:R-:W-:Y:S01]  /*0b30*/  IMAD.HI.U32 R7, R4.reuse, R21, RZ ;  /* 0x0000001504077227 */ /* 0x040fe200078e00ff */
[C---:B------:R-:W-:Y:S01]  /*0b40*/  ISETP.GT.U32.AND P5, PT, R31.reuse, R19, PT ;  /* 0x000000131f00720c */ /* 0x040fe20003fa4070 */
[----:B------:R-:W-:Y:S01]  /*0b50*/  STL [R1+0x70], R52 ;  /* 0x0000703401007387 */ /* 0x000fe20000100800 */
[----:B------:R-:W-:Y:S01]  /*0b60*/  ISETP.GT.U32.AND P6, PT, R31, R20, PT ;  /* 0x000000141f00720c */ /* 0x000fe20003fc4070 */
[----:B------:R-:W-:Y:S01]  /*0b70*/  IMAD.HI.U32 R4, R4, R22, RZ ;  /* 0x0000001604047227 */ /* 0x000fe200078e00ff */
[----:B------:R-:W-:-:S02]  /*0b80*/  LOP3.LUT R218, R5, 0x70, RZ, 0xfc, !PT ;  /* 0x0000007005da7812 */ /* 0x000fc400078efcff */
[C---:B------:R-:W-:Y:S01]  /*0b90*/  LOP3.LUT R217, R5.reuse, 0x80, RZ, 0xfc, !PT ;  /* 0x0000008005d97812 */ /* 0x040fe200078efcff */
[----:B------:R-:W-:Y:S01]  /*0ba0*/  IMAD.MOV R4, RZ, RZ, -R4 ;  /* 0x000000ffff047224 */ /* 0x000fe200078e0a04 */
[C---:B------:R-:W-:Y:S01]  /*0bb0*/  LOP3.LUT R216, R5.reuse, 0x90, RZ, 0xfc, !PT ;  /* 0x0000009005d87812 */ /* 0x040fe200078efcff */
[----:B------:R-:W-:Y:S01]  /*0bc0*/  IMAD.MOV R10, RZ, RZ, -R7 ;  /* 0x000000ffff0a7224 */ /* 0x000fe200078e0a07 */
[----:B------:R-:W-:Y:S01]  /*0bd0*/  LOP3.LUT R215, R5, 0xa0, RZ, 0xfc, !PT ;  /* 0x000000a005d77812 */ /* 0x000fe200078efcff */
[----:B------:R-:W-:Y:S01]  /*0be0*/  IMAD R22, R31, R4, R22 ;  /* 0x000000041f167224 */ /* 0x000fe200078e0216 */
[----:B------:R-:W-:Y:S01]  /*0bf0*/  LOP3.LUT R214, R5, 0xb0, RZ, 0xfc, !PT ;  /* 0x000000b005d67812 */ /* 0x000fe200078efcff */
[--C-:B------:R-:W-:Y:S01]  /*0c00*/  @!P5 IMAD.IADD R19, R19, 0x1, -R31.reuse ;  /* 0x000000011313d824 */ /* 0x100fe200078e0a1f */
[----:B------:R-:W-:Y:S01]  /*0c10*/  LOP3.LUT R213, R5, 0xc0, RZ, 0xfc, !PT ;  /* 0x000000c005d57812 */ /* 0x000fe200078efcff */
[----:B------:R-:W-:Y:S01]  /*0c20*/  @!P6 IMAD.IADD R20, R20, 0x1, -R31 ;  /* 0x000000011414e824 */ /* 0x000fe200078e0a1f */
[C---:B------:R-:W-:Y:S01]  /*0c30*/  ISETP.GT.U32.AND P5, PT, R31.reuse, R22, PT ;  /* 0x000000161f00720c */ /* 0x040fe20003fa4070 */
[C---:B------:R-:W-:Y:S01]  /*0c40*/  IMAD R21, R31.reuse, R10, R21 ;  /* 0x0000000a1f157224 */ /* 0x040fe200078e0215 */
[----:B------:R-:W-:Y:S01]  /*0c50*/  ISETP.GT.U32.AND P6, PT, R31, R19, PT ;  /* 0x000000131f00720c */ /* 0x000fe20003fc4070 */
[----:B------:R-:W-:Y:S01]  /*0c60*/  IMAD.SHL.U32 R0, R0, 0x100, RZ ;  /* 0x0000010000007824 */ /* 0x000fe200078e00ff */
[----:B------:R-:W-:Y:S01]  /*0c70*/  LOP3.LUT R212, R5, 0xd0, RZ, 0xfc, !PT ;  /* 0x000000d005d47812 */ /* 0x000fe200078efcff */
[----:B------:R-:W-:Y:S01]  /*0c80*/  IMAD.HI.U32 R3, R2, R8, RZ ;  /* 0x0000000802037227 */ /* 0x000fe200078e00ff */
[----:B------:R-:W-:-:S02]  /*0c90*/  ISETP.GT.U32.AND P4, PT, R31, R21, PT ;  /* 0x000000151f00720c */ /* 0x000fc40003f84070 */
[C---:B------:R-:W-:Y:S01]  /*0ca0*/  LOP3.LUT R39, R0.reuse, 0x10, R5, 0xfe, !PT ;  /* 0x0000001000277812 */ /* 0x040fe200078efe05 */
[----:B------:R-:W-:Y:S01]  /*0cb0*/  IMAD.MOV R3, RZ, RZ, -R3 ;  /* 0x000000ffff037224 */ /* 0x000fe200078e0a03 */
[----:B------:R-:W-:Y:S02]  /*0cc0*/  LOP3.LUT R50, R0, 0x20, R5, 0xfe, !PT ;  /* 0x0000002000327812 */ /* 0x000fe400078efe05 */
[----:B------:R-:W-:Y:S01]  /*0cd0*/  IABS R10, R39 ;  /* 0x00000027000a7213 */ /* 0x000fe20000000000 */
[--C-:B------:R-:W-:Y:S01]  /*0ce0*/  @!P5 IMAD.IADD R22, R22, 0x1, -R31.reuse ;  /* 0x000000011616d824 */ /* 0x100fe200078e0a1f */
[----:B------:R-:W-:Y:S01]  /*0cf0*/  IABS R11, R50 ;  /* 0x00000032000b7213 */ /* 0x000fe20000000000 */
[----:B------:R-:W-:Y:S01]  /*0d00*/  @!P6 IMAD.IADD R19, R19, 0x1, -R31 ;  /* 0x000000011313e824 */ /* 0x000fe200078e0a1f */
[--C-:B------:R-:W-:Y:S01]  /*0d10*/  LOP3.LUT R48, R0, 0x40, R5.reuse, 0xfe, !PT ;  /* 0x0000004000307812 */ /* 0x100fe200078efe05 */
[----:B------:R-:W-:Y:S01]  /*0d20*/  IMAD.HI.U32 R4, R2, R10, RZ ;  /* 0x0000000a02047227 */ /* 0x000fe200078e00ff */
[----:B------:R-:W-:Y:S01]  /*0d30*/  ISETP.GT.U32.AND P6, PT, R31, R22, PT ;  /* 0x000000161f00720c */ /* 0x000fe20003fc4070 */
[----:B------:R2:W-:Y:S01]  /*0d40*/  STL [R1+0x6c], R39 ;  /* 0x00006c2701007387 */ /* 0x0005e20000100800 */
[C---:B------:R-:W-:Y:S01]  /*0d50*/  LOP3.LUT R47, R0.reuse, 0x50, R5, 0xfe, !PT ;  /* 0x00000050002f7812 */ /* 0x040fe200078efe05 */
[----:B------:R-:W-:Y:S01]  /*0d60*/  @!P4 IMAD.IADD R21, R21, 0x1, -R31 ;  /* 0x000000011515c824 */ /* 0x000fe200078e0a1f */
[----:B------:R-:W-:Y:S01]  /*0d70*/  LOP3.LUT R49, R0, 0x30, R5, 0xfe, !PT ;  /* 0x0000003000317812 */ /* 0x000fe200078efe05 */
[----:B------:R-:W-:Y:S01]  /*0d80*/  IMAD.MOV R4, RZ, RZ, -R4 ;  /* 0x000000ffff047224 */ /* 0x000fe200078e0a04 */
[----:B-1----:R-:W-:Y:S01]  /*0d90*/  IABS R13, R48 ;  /* 0x00000030000d7213 */ /* 0x002fe20000000000 */
[----:B------:R-:W-:Y:S01]  /*0da0*/  IMAD.HI.U32 R6, R2, R11, RZ ;  /* 0x0000000b02067227 */ /* 0x000fe200078e00ff */
[----:B------:R-:W-:Y:S01]  /*0db0*/  ISETP.GT.U32.AND P5, PT, R31, R21, PT ;  /* 0x000000151f00720c */ /* 0x000fe20003fa4070 */
[----:B------:R-:W-:Y:S01]  /*0dc0*/  STL [R1+0x68], R50 ;  /* 0x0000683201007387 */ /* 0x000fe20000100800 */
[----:B------:R-:W-:Y:S01]  /*0dd0*/  IABS R14, R47 ;  /* 0x0000002f000e7213 */ /* 0x000fe20000000000 */
[C---:B------:R-:W-:Y:S01]  /*0de0*/  IMAD R4, R25.reuse, R4, R10 ;  /* 0x0000000419047224 */ /* 0x040fe200078e020a */
[----:B------:R-:W-:Y:S01]  /*0df0*/  IABS R12, R49 ;  /* 0x00000031000c7213 */ /* 0x000fe20000000000 */
[----:B------:R-:W-:Y:S01]  /*0e00*/  @!P6 IMAD.IADD R22, R22, 0x1, -R31 ;  /* 0x000000011616e824 */ /* 0x000fe200078e0a1f */
[C-C-:B------:R-:W-:Y:S01]  /*0e10*/  LOP3.LUT R43, R0.reuse, 0x90, R5.reuse, 0xfe, !PT ;  /* 0x00000090002b7812 */ /* 0x140fe200078efe05 */
[----:B------:R-:W-:Y:S01]  /*0e20*/  IMAD.MOV R6, RZ, RZ, -R6 ;  /* 0x000000ffff067224 */ /* 0x000fe200078e0a06 */
[C-C-:B------:R-:W-:Y:S01]  /*0e30*/  LOP3.LUT R42, R0.reuse, 0xa0, R5.reuse, 0xfe, !PT ;  /* 0x000000a0002a7812 */ /* 0x140fe200078efe05 */
[----:B------:R-:W-:Y:S01]  /*0e40*/  @!P1 IMAD.MOV R22, RZ, RZ, -R22 ;  /* 0x000000ffff169224 */ /* 0x000fe200078e0a16 */
[C---:B------:R-:W-:Y:S01]  /*0e50*/  ISETP.GT.U32.AND P1, PT, R25.reuse, R4, PT ;  /* 0x000000041900720c */ /* 0x040fe20003f24070 */
[C---:B------:R-:W-:Y:S01]  /*0e60*/  IMAD R3, R25.reuse, R3, R8 ;  /* 0x0000000319037224 */ /* 0x040fe200078e0208 */
[----:B------:R-:W-:Y:S01]  /*0e70*/  LOP3.LUT R44, R0, 0x80, R5, 0xfe, !PT ;  /* 0x00000080002c7812 */ /* 0x000fe200078efe05 */
[----:B------:R-:W-:Y:S01]  /*0e80*/  IMAD R6, R25, R6, R11 ;  /* 0x0000000619067224 */ /* 0x000fe200078e020b */
[----:B------:R-:W-:Y:S01]  /*0e90*/  IABS R18, R43 ;  /* 0x0000002b00127213 */ /* 0x000fe20000000000 */
[----:B------:R-:W-:Y:S01]  /*0ea0*/  @!P5 IMAD.IADD R21, R21, 0x1, -R31 ;  /* 0x000000011515d824 */ /* 0x000fe200078e0a1f */
[----:B------:R-:W-:Y:S01]  /*0eb0*/  IABS R23, R42 ;  /* 0x0000002a00177213 */ /* 0x000fe20000000000 */
[----:B------:R-:W-:Y:S01]  /*0ec0*/  @!P0 IMAD.MOV R19, RZ, RZ, -R19 ;  /* 0x000000ffff138224 */ /* 0x000fe200078e0a13 */
[C---:B------:R-:W-:Y:S01]  /*0ed0*/  ISETP.GT.U32.AND P0, PT, R25.reuse, R3, PT ;  /* 0x000000031900720c */ /* 0x040fe20003f04070 */
[----:B------:R-:W-:Y:S01]  /*0ee0*/  @!P2 IMAD.MOV R21, RZ, RZ, -R21 ;  /* 0x000000ffff15a224 */ /* 0x000fe200078e0a15 */
[C---:B------:R-:W-:Y:S01]  /*0ef0*/  ISETP.GT.U32.AND P2, PT, R25.reuse, R6, PT ;  /* 0x000000061900720c */ /* 0x040fe20003f44070 */
[----:B------:R-:W-:Y:S01]  /*0f00*/  IMAD.HI.U32 R8, R2, R13, RZ ;  /* 0x0000000d02087227 */ /* 0x000fe200078e00ff */
[C-C-:B------:R-:W-:Y:S01]  /*0f10*/  LOP3.LUT R46, R0.reuse, 0x60, R5.reuse, 0xfe, !PT ;  /* 0x00000060002e7812 */ /* 0x140fe200078efe05 */
[----:B------:R-:W-:Y:S01]  /*0f20*/  STL [R1+0x64], R49 ;  /* 0x0000643101007387 */ /* 0x000fe20000100800 */
[--C-:B------:R-:W-:Y:S01]  /*0f30*/  LOP3.LUT R45, R0, 0x70, R5.reuse, 0xfe, !PT ;  /* 0x00000070002d7812 */ /* 0x100fe200078efe05 */
[C---:B------:R-:W-:Y:S01]  /*0f40*/  IMAD.HI.U32 R9, R2.reuse, R14, RZ ;  /* 0x0000000e02097227 */ /* 0x040fe200078e00ff */
[----:B------:R-:W-:Y:S01]  /*0f50*/  IABS R17, R44 ;  /* 0x0000002c00117213 */ /* 0x000fe20000000000 */
[----:B------:R-:W-:Y:S01]  /*0f60*/  STL [R1+0x60], R48 ;  /* 0x0000603001007387 */ /* 0x000fe20000100800 */
[----:B------:R-:W-:Y:S01]  /*0f70*/  IABS R15, R46 ;  /* 0x0000002e000f7213 */ /* 0x000fe20000000000 */
[----:B------:R-:W-:Y:S01]  /*0f80*/  IMAD.HI.U32 R7, R2, R12, RZ ;  /* 0x0000000c02077227 */ /* 0x000fe200078e00ff */
[----:B------:R-:W-:Y:S01]  /*0f90*/  IABS R16, R45 ;  /* 0x0000002d00107213 */ /* 0x000fe20000000000 */
[----:B------:R-:W-:Y:S01]  /*0fa0*/  STL [R1+0x5c], R47 ;  /* 0x00005c2f01007387 */ /* 0x000fe20000100800 */
[C-C-:B------:R-:W-:Y:S01]  /*0fb0*/  LOP3.LUT R41, R0.reuse, 0xb0, R5.reuse, 0xfe, !PT ;  /* 0x000000b000297812 */ /* 0x140fe200078efe05 */
[----:B------:R-:W-:Y:S01]  /*0fc0*/  IMAD.MOV R8, RZ, RZ, -R8 ;  /* 0x000000ffff087224 */ /* 0x000fe200078e0a08 */
[C---:B------:R-:W-:Y:S01]  /*0fd0*/  LOP3.LUT R40, R0.reuse, 0xc0, R5, 0xfe, !PT ;  /* 0x000000c000287812 */ /* 0x040fe200078efe05 */
[----:B------:R-:W-:Y:S01]  /*0fe0*/  IMAD.MOV R9, RZ, RZ, -R9 ;  /* 0x000000ffff097224 */ /* 0x000fe200078e0a09 */
[----:B------:R-:W-:Y:S01]  /*0ff0*/  LOP3.LUT R38, R0, 0xd0, R5, 0xfe, !PT ;  /* 0x000000d000267812 */ /* 0x000fe200078efe05 */
[----:B------:R-:W-:Y:S01]  /*1000*/  @!P1 IMAD.IADD R4, R4, 0x1, -R25 ;  /* 0x0000000104049824 */ /* 0x000fe200078e0a19 */
[C---:B------:R-:W-:Y:S01]  /*1010*/  LOP3.LUT R37, R0.reuse, 0xe0, R5, 0xfe, !PT ;  /* 0x000000e000257812 */ /* 0x040fe200078efe05 */
[----:B------:R-:W-:Y:S01]  /*1020*/  IMAD.MOV R7, RZ, RZ, -R7 ;  /* 0x000000ffff077224 */ /* 0x000fe200078e0a07 */
[----:B------:R-:W-:Y:S01]  /*1030*/  LOP3.LUT R36, R0, 0xf0, R5, 0xfe, !PT ;  /* 0x000000f000247812 */ /* 0x000fe200078efe05 */
[C---:B------:R-:W-:Y:S01]  /*1040*/  IMAD R8, R25.reuse, R8, R13 ;  /* 0x0000000819087224 */ /* 0x040fe200078e020d */
[C---:B------:R-:W-:Y:S01]  /*1050*/  ISETP.GT.U32.AND P6, PT, R25.reuse, R4, PT ;  /* 0x000000041900720c */ /* 0x040fe20003fc4070 */
[C---:B------:R-:W-:Y:S01]  /*1060*/  IMAD R9, R25.reuse, R9, R14 ;  /* 0x0000000919097224 */ /* 0x040fe200078e020e */
[----:B------:R-:W-:Y:S01]  /*1070*/  IABS R26, R38 ;  /* 0x00000026001a7213 */ /* 0x000fe20000000000 */
[----:B------:R-:W-:Y:S01]  /*1080*/  IMAD R7, R25, R7, R12 ;  /* 0x0000000719077224 */ /* 0x000fe200078e020c */
[----:B------:R-:W-:Y:S01]  /*1090*/  IABS R27, R37 ;  /* 0x00000025001b7213 */ /* 0x000fe20000000000 */
[C---:B------:R-:W-:Y:S01]  /*10a0*/  IMAD.HI.U32 R13, R2.reuse, R18, RZ ;  /* 0x00000012020d7227 */ /* 0x040fe200078e00ff */
[----:B------:R-:W-:Y:S01]  /*10b0*/  IABS R29, R36 ;  /* 0x00000024001d7213 */ /* 0x000fe20000000000 */
[----:B------:R-:W-:Y:S01]  /*10c0*/  STL [R1+0x58], R46 ;  /* 0x0000582e01007387 */ /* 0x000fe20000100800 */
[----:B------:R-:W-:Y:S01]  /*10d0*/  ISETP.GT.U32.AND P4, PT, R31, R20, PT ;  /* 0x000000141f00720c */ /* 0x000fe20003f84070 */
[C---:B------:R-:W-:Y:S01]  /*10e0*/  IMAD.HI.U32 R14, R2.reuse, R23, RZ ;  /* 0x00000017020e7227 */ /* 0x040fe200078e00ff */
[----:B------:R-:W-:Y:S01]  /*10f0*/  ISETP.GT.U32.AND P1, PT, R25, R7, PT ;  /* 0x000000071900720c */ /* 0x000fe20003f24070 */
[----:B------:R-:W-:Y:S01]  /*1100*/  STL [R1+0x54], R45 ;  /* 0x0000542d01007387 */ /* 0x000fe20000100800 */
[C---:B------:R-:W-:Y:S01]  /*1110*/  LOP3.LUT R199, R5.reuse, 0xe0, RZ, 0xfc, !PT ;  /* 0x000000e005c77812 */ /* 0x040fe200078efcff */
[----:B------:R-:W-:Y:S01]  /*1120*/  IMAD.HI.U32 R12, R2, R17, RZ ;  /* 0x00000011020c7227 */ /* 0x000fe200078e00ff */
[----:B------:R-:W-:Y:S01]  /*1130*/  LOP3.LUT R198, R5, 0xf0, RZ, 0xfc, !PT ;  /* 0x000000f005c67812 */ /* 0x000fe200078efcff */
[----:B------:R-:W-:Y:S02]  /*1140*/  STL [R1+0x50], R44 ;  /* 0x0000502c01007387 */ /* 0x000fe40000100800 */
[----:B------:R-:W-:-:S02]  /*1150*/  @!P0 IMAD.IADD R3, R3, 0x1, -R25 ;  /* 0x0000000103038824 */ /* 0x000fc400078e0a19 */
[----:B------:R-:W-:Y:S01]  /*1160*/  IMAD.MOV R13, RZ, RZ, -R13 ;  /* 0x000000ffff0d7224 */ /* 0x000fe200078e0a0d */
[----:B------:R-:W-:Y:S01]  /*1170*/  STL [R1+0x4c], R43 ;  /* 0x00004c2b01007387 */ /* 0x000fe20000100800 */
[----:B------:R-:W-:Y:S01]  /*1180*/  IMAD.MOV R14, RZ, RZ, -R14 ;  /* 0x000000ffff0e7224 */ /* 0x000fe200078e0a0e */
[C---:B------:R-:W-:Y:S01]  /*1190*/  ISETP.GT.U32.AND P5, PT, R25.reuse, R3, PT ;  /* 0x000000031900720c */ /* 0x040fe20003fa4070 */
[----:B------:R-:W-:Y:S01]  /*11a0*/  @!P2 IMAD.IADD R6, R6, 0x1, -R25 ;  /* 0x000000010606a824 */ /* 0x000fe200078e0a19 */
[C---:B------:R-:W-:Y:S01]  /*11b0*/  ISETP.GT.U32.AND P2, PT, R25.reuse, R8, PT ;  /* 0x000000081900720c */ /* 0x040fe20003f44070 */
[C---:B------:R-:W-:Y:S01]  /*11c0*/  IMAD.HI.U32 R10, R2.reuse, R15, RZ ;  /* 0x0000000f020a7227 */ /* 0x040fe200078e00ff */
[----:B------:R-:W-:Y:S02]  /*11d0*/  STL [R1+0x48], R42 ;  /* 0x0000482a01007387 */ /* 0x000fe40000100800 */
[C---:B------:R-:W-:Y:S01]  /*11e0*/  ISETP.GT.U32.AND P0, PT, R25.reuse, R6, PT ;  /* 0x000000061900720c */ /* 0x040fe20003f04070 */
[----:B------:R-:W-:Y:S01]  /*11f0*/  IMAD.HI.U32 R11, R2, R16, RZ ;  /* 0x00000010020b7227 */ /* 0x000fe200078e00ff */
[----:B------:R-:W-:Y:S03]  /*1200*/  STL [R1+0x44], R41 ;  /* 0x0000442901007387 */ /* 0x000fe60000100800 */
[----:B------:R-:W-:Y:S01]  /*1210*/  IMAD.MOV R12, RZ, RZ, -R12 ;  /* 0x000000ffff0c7224 */ /* 0x000fe200078e0a0c */
[----:B------:R-:W-:Y:S01]  /*1220*/  STL [R1+0x40], R40 ;  /* 0x0000402801007387 */ /* 0x000fe20000100800 */
[C---:B------:R-:W-:Y:S01]  /*1230*/  IMAD R13, R25.reuse, R13, R18 ;  /* 0x0000000d190d7224 */ /* 0x040fe200078e0212 */
[----:B------:R-:W-:Y:S01]  /*1240*/  IABS R18, R41 ;  /* 0x0000002900127213 */ /* 0x000fe20000000000 */
[----:B------:R-:W-:Y:S01]  /*1250*/  IMAD R14, R25, R14, R23 ;  /* 0x0000000e190e7224 */ /* 0x000fe200078e0217 */
[----:B------:R-:W-:Y:S01]  /*1260*/  IABS R23, R40 ;  /* 0x0000002800177213 */ /* 0x000fe20000000000 */
[----:B------:R-:W-:Y:S01]  /*1270*/  IMAD.MOV R10, RZ, RZ, -R10 ;  /* 0x000000ffff0a7224 */ /* 0x000fe200078e0a0a */
[----:B------:R-:W-:Y:S01]  /*1280*/  STL [R1+0x3c], R38 ;  /* 0x00003c2601007387 */ /* 0x000fe20000100800 */
[----:B------:R-:W-:-:S02]  /*1290*/  IMAD.MOV R11, RZ, RZ, -R11 ;  /* 0x000000ffff0b7224 */ /* 0x000fc400078e0a0b */
[C---:B------:R-:W-:Y:S01]  /*12a0*/  IMAD R12, R25.reuse, R12, R17 ;  /* 0x0000000c190c7224 */ /* 0x040fe200078e0211 */
[----:B------:R1:W-:Y:S01]  /*12b0*/  STL [R1+0x38], R37 ;  /* 0x0000382501007387 */ /* 0x0003e20000100800 */
[C---:B------:R-:W-:Y:S02]  /*12c0*/  IMAD R10, R25.reuse, R10, R15 ;  /* 0x0000000a190a7224 */ /* 0x040fe400078e020f */
[C---:B------:R-:W-:Y:S01]  /*12d0*/  IMAD R11, R25.reuse, R11, R16 ;  /* 0x0000000b190b7224 */ /* 0x040fe200078e0210 */
[----:B------:R3:W-:Y:S01]  /*12e0*/  STL [R1+0x34], R36 ;  /* 0x0000342401007387 */ /* 0x0007e20000100800 */
[----:B------:R-:W-:Y:S01]  /*12f0*/  @!P6 IMAD.IADD R4, R4, 0x1, -R25 ;  /* 0x000000010404e824 */ /* 0x000fe200078e0a19 */
[----:B------:R-:W-:Y:S01]  /*1300*/  ISETP.GT.U32.AND P6, PT, R25, R12, PT ;  /* 0x0000000c1900720c */ /* 0x000fe20003fc4070 */
[----:B------:R-:W-:-:S04]  /*1310*/  IMAD.HI.U32 R0, R2, R18, RZ ;  /* 0x0000001202007227 */ /* 0x000fc800078e00ff */
[----:B------:R-:W-:-:S04]  /*1320*/  IMAD.HI.U32 R15, R2, R23, RZ ;  /* 0x00000017020f7227 */ /* 0x000fc800078e00ff */
[----:B------:R-:W-:-:S04]  /*1330*/  IMAD.HI.U32 R16, R2, R26, RZ ;  /* 0x0000001a02107227 */ /* 0x000fc800078e00ff */
[----:B------:R-:W-:-:S04]  /*1340*/  IMAD.HI.U32 R17, R2, R27, RZ ;  /* 0x0000001b02117227 */ /* 0x000fc800078e00ff */
[----:B------:R-:W-:-:S04]  /*1350*/  IMAD.HI.U32 R2, R2, R29, RZ ;  /* 0x0000001d02027227 */ /* 0x000fc800078e00ff */
[----:B------:R-:W-:Y:S02]  /*1360*/  IMAD.MOV R0, RZ, RZ, -R0 ;  /* 0x000000ffff007224 */ /* 0x000fe400078e0a00 */
[----:B------:R-:W-:Y:S02]  /*1370*/  IMAD.MOV R30, RZ, RZ, -R2 ;  /* 0x000000ffff1e7224 */ /* 0x000fe400078e0a02 */
[--C-:B------:R-:W-:Y:S01]  /*1380*/  @!P5 IMAD.IADD R3, R3, 0x1, -R25.reuse ;  /* 0x000000010303d824 */ /* 0x100fe200078e0a19 */
[C---:B------:R-:W-:Y:S01]  /*1390*/  ISETP.GT.U32.AND P5, PT, R25.reuse, R11, PT ;  /* 0x0000000b1900720c */ /* 0x040fe20003fa4070 */
[C---:B------:R-:W-:Y:S01]  /*13a0*/  IMAD R2, R25.reuse, R0, R18 ;  /* 0x0000000019027224 */ /* 0x040fe200078e0212 */
[----:B------:R-:W-:Y:S01]  /*13b0*/  LOP3.LUT R0, RZ, c[0x0][0x17c], RZ, 0x33, !PT ;  /* 0x00005f00ff007a12 */ /* 0x000fe200078e33ff */
[----:B------:R-:W-:Y:S01]  /*13c0*/  @!P0 IMAD.IADD R6, R6, 0x1, -R25 ;  /* 0x0000000106068824 */ /* 0x000fe200078e0a19 */
[C---:B------:R-:W-:Y:S01]  /*13d0*/  ISETP.GT.U32.AND P0, PT, R25.reuse, R13, PT ;  /* 0x0000000d1900720c */ /* 0x040fe20003f04070 */
[----:B------:R-:W-:-:S02]  /*13e0*/  IMAD R18, R25, R30, R29 ;  /* 0x0000001e19127224 */ /* 0x000fc400078e021d */
[----:B------:R-:W-:Y:S02]  /*13f0*/  IMAD.MOV R28, RZ, RZ, -R17 ;  /* 0x000000ffff1c7224 */ /* 0x000fe400078e0a11 */
[----:B------:R-:W-:Y:S01]  /*1400*/  @!P6 IMAD.IADD R12, R12, 0x1, -R25 ;  /* 0x000000010c0ce824 */ /* 0x000fe200078e0a19 */
[C---:B------:R-:W-:Y:S01]  /*1410*/  ISETP.GT.U32.AND P6, PT, R25.reuse, R18, PT ;  /* 0x000000121900720c */ /* 0x040fe20003fc4070 */
[----:B------:R-:W-:Y:S02]  /*1420*/  IMAD R17, R25, R28, R27 ;  /* 0x0000001c19117224 */ /* 0x000fe400078e021b */
[----:B------:R-:W-:Y:S01]  /*1430*/  @!P4 IMAD.IADD R20, R20, 0x1, -R31 ;  /* 0x000000011414c824 */ /* 0x000fe200078e0a1f */
[----:B------:R-:W-:Y:S01]  /*1440*/  ISETP.NE.AND P4, PT, RZ, c[0x0][0x17c], PT ;  /* 0x00005f00ff007a0c */ /* 0x000fe20003f85270 */
[--C-:B------:R-:W-:Y:S01]  /*1450*/  @!P1 IMAD.IADD R7, R7, 0x1, -R25.reuse ;  /* 0x0000000107079824 */ /* 0x100fe200078e0a19 */
[C---:B------:R-:W-:Y:S01]  /*1460*/  ISETP.GT.U32.AND P1, PT, R25.reuse, R14, PT ;  /* 0x0000000e1900720c */ /* 0x040fe20003f24070 */
[----:B------:R-:W-:Y:S01]  /*1470*/  @!P3 IMAD.MOV R20, RZ, RZ, -R20 ;  /* 0x000000ffff14b224 */ /* 0x000fe200078e0a14 */
[----:B------:R-:W-:Y:S01]  /*1480*/  ISETP.GT.U32.AND P3, PT, R25, R9, PT ;  /* 0x000000091900720c */ /* 0x000fe20003f64070 */
[--C-:B------:R-:W-:Y:S01]  /*1490*/  @!P5 IMAD.IADD R11, R11, 0x1, -R25.reuse ;  /* 0x000000010b0bd824 */ /* 0x100fe200078e0a19 */
[----:B------:R-:W-:Y:S01]  /*14a0*/  ISETP.GT.U32.AND P5, PT, R25, R17, PT ;  /* 0x000000111900720c */ /* 0x000fe20003fa4070 */
[--C-:B------:R-:W-:Y:S01]  /*14b0*/  @!P0 IMAD.IADD R13, R13, 0x1, -R25.reuse ;  /* 0x000000010d0d8824 */ /* 0x100fe200078e0a19 */
[C---:B------:R-:W-:Y:S01]  /*14c0*/  ISETP.GT.U32.AND P0, PT, R25.reuse, R7, PT ;  /* 0x000000071900720c */ /* 0x040fe20003f04070 */
[--C-:B------:R-:W-:Y:S01]  /*14d0*/  @!P2 IMAD.IADD R8, R8, 0x1, -R25.reuse ;  /* 0x000000010808a824 */ /* 0x100fe200078e0a19 */
[C---:B------:R-:W-:Y:S01]  /*14e0*/  ISETP.GT.U32.AND P2, PT, R25.reuse, R2, PT ;  /* 0x000000021900720c */ /* 0x040fe20003f44070 */
[----:B------:R-:W-:Y:S01]  /*14f0*/  @!P6 IMAD.IADD R18, R18, 0x1, -R25 ;  /* 0x000000011212e824 */ /* 0x000fe200078e0a19 */
[C---:B------:R-:W-:Y:S01]  /*1500*/  SEL R33, R0.reuse, R19, !P4 ;  /* 0x0000001300217207 */ /* 0x040fe20006000000 */
[----:B------:R-:W-:Y:S01]  /*1510*/  IMAD.MOV R24, RZ, RZ, -R15 ;  /* 0x000000ffff187224 */ /* 0x000fe200078e0a0f */
[C---:B------:R-:W-:Y:S01]  /*1520*/  SEL R34, R0.reuse, R20, !P4 ;  /* 0x0000001400227207 */ /* 0x040fe20006000000 */
[----:B------:R-:W-:Y:S01]  /*1530*/  IMAD.MOV R16, RZ, RZ, -R16 ;  /* 0x000000ffff107224 */ /* 0x000fe200078e0a10 */
[----:B------:R-:W-:Y:S01]  /*1540*/  ISETP.GT.U32.AND P6, PT, R25, R18, PT ;  /* 0x000000121900720c */ /* 0x000fe20003fc4070 */
[--C-:B------:R-:W-:Y:S01]  /*1550*/  @!P3 IMAD.IADD R9, R9, 0x1, -R25.reuse ;  /* 0x000000010909b824 */ /* 0x100fe200078e0a19 */
[C---:B------:R-:W-:Y:S01]  /*1560*/  SEL R35, R0.reuse, R21, !P4 ;  /* 0x0000001500237207 */ /* 0x040fe20006000000 */
[--C-:B------:R-:W-:Y:S01]  /*1570*/  @!P5 IMAD.IADD R17, R17, 0x1, -R25.reuse ;  /* 0x000000011111d824 */ /* 0x100fe200078e0a19 */
[----:B------:R-:W-:Y:S01]  /*1580*/  SEL R32, R0, R22, !P4 ;  /* 0x0000001600207207 */ /* 0x000fe20006000000 */
[--C-:B------:R-:W-:Y:S01]  /*1590*/  @!P0 IMAD.IADD R7, R7, 0x1, -R25.reuse ;  /* 0x0000000107078824 */ /* 0x100fe200078e0a19 */
[C---:B------:R-:W-:Y:S01]  /*15a0*/  ISETP.GT.U32.AND P4, PT, R25.reuse, R10, PT ;  /* 0x0000000a1900720c */ /* 0x040fe20003f84070 */
[----:B------:R-:W-:Y:S01]  /*15b0*/  @!P2 IMAD.IADD R2, R2, 0x1, -R25 ;  /* 0x000000010202a824 */ /* 0x000fe200078e0a19 */
[C---:B------:R-:W-:Y:S01]  /*15c0*/  ISETP.GT.U32.AND P5, PT, R25.reuse, R12, PT ;  /* 0x0000000c1900720c */ /* 0x040fe20003fa4070 */
[C---:B------:R-:W-:Y:S01]  /*15d0*/  IMAD R15, R25.reuse, R24, R23 ;  /* 0x00000018190f7224 */ /* 0x040fe200078e0217 */
[C---:B------:R-:W-:Y:S01]  /*15e0*/  ISETP.GT.U32.AND P0, PT, R25.reuse, R13, PT ;  /* 0x0000000d1900720c */ /* 0x040fe20003f04070 */
[C---:B------:R-:W-:Y:S01]  /*15f0*/  IMAD R16, R25.reuse, R16, R26 ;  /* 0x0000001019107224 */ /* 0x040fe200078e021a */
[C---:B------:R-:W-:Y:S01]  /*1600*/  ISETP.GT.U32.AND P2, PT, R25.reuse, R9, PT ;  /* 0x000000091900720c */ /* 0x040fe20003f44070 */
[--C-:B------:R-:W-:Y:S01]  /*1610*/  @!P1 IMAD.IADD R14, R14, 0x1, -R25.reuse ;  /* 0x000000010e0e9824 */ /* 0x100fe200078e0a19 */
[----:B------:R-:W-:Y:S01]  /*1620*/  ISETP.GT.U32.AND P1, PT, R25, R8, PT ;  /* 0x000000081900720c */ /* 0x000fe20003f24070 */
[----:B------:R-:W-:Y:S01]  /*1630*/  @!P6 IMAD.IADD R18, R18, 0x1, -R25 ;  /* 0x000000011212e824 */ /* 0x000fe200078e0a19 */
[----:B------:R-:W-:-:S02]  /*1640*/  ISETP.GE.AND P6, PT, R52, RZ, PT ;  /* 0x000000ff3400720c */ /* 0x000fc40003fc6270 */
[C---:B------:R-:W-:Y:S01]  /*1650*/  ISETP.GT.U32.AND P3, PT, R25.reuse, R15, PT ;  /* 0x0000000f1900720c */ /* 0x040fe20003f64070 */
[--C-:B------:R-:W-:Y:S01]  /*1660*/  @!P4 IMAD.IADD R10, R10, 0x1, -R25.reuse ;  /* 0x000000010a0ac824 */ /* 0x100fe200078e0a19 */
[C---:B------:R-:W-:Y:S01]  /*1670*/  ISETP.GT.U32.AND P4, PT, R25.reuse, R16, PT ;  /* 0x000000101900720c */ /* 0x040fe20003f84070 */
[--C-:B------:R-:W-:Y:S01]  /*1680*/  @!P5 IMAD.IADD R12, R12, 0x1, -R25.reuse ;  /* 0x000000010c0cd824 */ /* 0x100fe200078e0a19 */
[----:B------:R-:W-:Y:S01]  /*1690*/  ISETP.GT.U32.AND P5, PT, R25, R17, PT ;  /* 0x000000111900720c */ /* 0x000fe20003fa4070 */
[--C-:B------:R-:W-:Y:S01]  /*16a0*/  @!P0 IMAD.IADD R13, R13, 0x1, -R25.reuse ;  /* 0x000000010d0d8824 */ /* 0x100fe200078e0a19 */
[----:B------:R-:W-:Y:S01]  /*16b0*/  ISETP.GE.AND P0, PT, R39, RZ, PT ;  /* 0x000000ff2700720c */ /* 0x000fe20003f06270 */
[--C-:B------:R-:W-:Y:S01]  /*16c0*/  @!P2 IMAD.IADD R9, R9, 0x1, -R25.reuse ;  /* 0x000000010909a824 */ /* 0x100fe200078e0a19 */
[C---:B------:R-:W-:Y:S01]  /*16d0*/  ISETP.GT.U32.AND P2, PT, R25.reuse, R2, PT ;  /* 0x000000021900720c */ /* 0x040fe20003f44070 */
[----:B------:R-:W-:Y:S01]  /*16e0*/  @!P1 IMAD.IADD R8, R8, 0x1, -R25 ;  /* 0x0000000108089824 */ /* 0x000fe200078e0a19 */
[----:B------:R-:W-:Y:S01]  /*16f0*/  ISETP.GT.U32.AND P1, PT, R25, R14, PT ;  /* 0x0000000e1900720c */ /* 0x000fe20003f24070 */
[----:B------:R-:W-:Y:S01]  /*1700*/  @!P6 IMAD.MOV R3, RZ, RZ, -R3 ;  /* 0x000000ffff03e224 */ /* 0x000fe200078e0a03 */
[----:B------:R-:W-:Y:S01]  /*1710*/  ISETP.GE.AND P6, PT, R47, RZ, PT ;  /* 0x000000ff2f00720c */ /* 0x000fe20003fc6270 */
[--C-:B------:R-:W-:Y:S01]  /*1720*/  @!P3 IMAD.IADD R15, R15, 0x1, -R25.reuse ;  /* 0x000000010f0fb824 */ /* 0x100fe200078e0a19 */
[----:B------:R-:W-:Y:S01]  /*1730*/  ISETP.GT.U32.AND P3, PT, R25, R10, PT ;  /* 0x0000000a1900720c */ /* 0x000fe20003f64070 */
[--C-:B------:R-:W-:Y:S01]  /*1740*/  @!P4 IMAD.IADD R16, R16, 0x1, -R25.reuse ;  /* 0x000000011010c824 */ /* 0x100fe200078e0a19 */
[----:B------:R-:W-:Y:S01]  /*1750*/  LOP3.LUT R23, R51, R54, RZ, 0x3c, !PT ;  /* 0x0000003633177212 */ /* 0x000fe200078e3cff */
[--C-:B------:R-:W-:Y:S01]  /*1760*/  @!P5 IMAD.IADD R17, R17, 0x1, -R25.reuse ;  /* 0x000000011111d824 */ /* 0x100fe200078e0a19 */
[----:B------:R-:W-:Y:S01]  /*1770*/  ISETP.GT.U32.AND P4, PT, R25, R11, PT ;  /* 0x0000000b1900720c */ /* 0x000fe20003f84070 */
[----:B------:R-:W-:Y:S01]  /*1780*/  @!P0 IMAD.MOV R4, RZ, RZ, -R4 ;  /* 0x000000ffff048224 */ /* 0x000fe200078e0a04 */
[----:B------:R-:W-:Y:S01]  /*1790*/  ISETP.GE.AND P5, PT, R49, RZ, PT ;  /* 0x000000ff3100720c */ /* 0x000fe20003fa6270 */
[--C-:B------:R-:W-:Y:S01]  /*17a0*/  @!P2 IMAD.IADD R2, R2, 0x1, -R25.reuse ;  /* 0x000000010202a824 */ /* 0x100fe200078e0a19 */
[----:B------:R-:W-:Y:S01]  /*17b0*/  ISETP.GE.AND P0, PT, R46, RZ, PT ;  /* 0x000000ff2e00720c */ /* 0x000fe20003f06270 */
[----:B------:R-:W-:Y:S01]  /*17c0*/  IMAD.SHL.U32 R23, R23, 0x10, RZ ;  /* 0x0000001017177824 */ /* 0x000fe200078e00ff */
[----:B------:R-:W-:Y:S01]  /*17d0*/  ISETP.GE.AND P2, PT, R50, RZ, PT ;  /* 0x000000ff3200720c */ /* 0x000fe20003f46270 */
[----:B------:R-:W-:Y:S01]  /*17e0*/  @!P1 IMAD.IADD R14, R14, 0x1, -R25 ;  /* 0x000000010e0e9824 */ /* 0x000fe200078e0a19 */
[----:B------:R-:W-:Y:S01]  /*17f0*/  ISETP.GE.AND P1, PT, R48, RZ, PT ;  /* 0x000000ff3000720c */ /* 0x000fe20003f26270 */
[----:B------:R-:W-:Y:S01]  /*1800*/  @!P6 IMAD.MOV R9, RZ, RZ, -R9 ;  /* 0x000000ffff09e224 */ /* 0x000fe200078e0a09 */
[----:B------:R-:W-:Y:S01]  /*1810*/  LOP3.LUT R23, R23, 0x70, RZ, 0xc0, !PT ;  /* 0x0000007017177812 */ /* 0x000fe200078ec0ff */
[--C-:B------:R-:W-:Y:S01]  /*1820*/  @!P3 IMAD.IADD R10, R10, 0x1, -R25.reuse ;  /* 0x000000010a0ab824 */ /* 0x100fe200078e0a19 */
[----:B------:R-:W-:Y:S01]  /*1830*/  ISETP.GE.AND P6, PT, R43, RZ, PT ;  /* 0x000000ff2b00720c */ /* 0x000fe20003fc6270 */
[----:B------:R-:W-:Y:S01]  /*1840*/  @!P4 IMAD.IADD R11, R11, 0x1, -R25 ;  /* 0x000000010b0bc824 */ /* 0x000fe200078e0a19 */
[----:B------:R-:W-:Y:S01]  /*1850*/  ISETP.GT.U32.AND P4, PT, R25, R16, PT ;  /* 0x000000101900720c */ /* 0x000fe20003f84070 */
[----:B------:R-:W-:Y:S01]  /*1860*/  @!P5 IMAD.MOV R7, RZ, RZ, -R7 ;  /* 0x000000ffff07d224 */ /* 0x000fe200078e0a07 */
[C---:B------:R-:W-:Y:S01]  /*1870*/  LOP3.LUT R0, R5.reuse, 0x30, RZ, 0xfc, !PT ;  /* 0x0000003005007812 */ /* 0x040fe200078efcff */
[----:B------:R-:W-:Y:S01]  /*1880*/  IMAD R184, R5, 0x80, R23 ;  /* 0x0000008005b87824 */ /* 0x000fe200078e0217 */
[----:B------:R-:W-:Y:S01]  /*1890*/  ISETP.GT.U32.AND P3, PT, R25, R15, PT ;  /* 0x0000000f1900720c */ /* 0x000fe20003f64070 */
[----:B------:R-:W-:Y:S01]  /*18a0*/  @!P0 IMAD.MOV R10, RZ, RZ, -R10 ;  /* 0x000000ffff0a8224 */ /* 0x000fe200078e0a0a */
[----:B------:R-:W-:Y:S01]  /*18b0*/  ISETP.GE.AND P5, PT, R44, RZ, PT ;  /* 0x000000ff2c00720c */ /* 0x000fe20003fa6270 */
[----:B------:R-:W-:Y:S01]  /*18c0*/  IMAD.SHL.U32 R5, R54, 0x10, RZ ;  /* 0x0000001036057824 */ /* 0x000fe200078e00ff */
[----:B------:R-:W-:Y:S01]  /*18d0*/  ISETP.GE.AND P0, PT, R42, RZ, PT ;  /* 0x000000ff2a00720c */ /* 0x000fe20003f06270 */
[----:B------:R-:W-:Y:S01]  /*18e0*/  @!P2 IMAD.MOV R6, RZ, RZ, -R6 ;  /* 0x000000ffff06a224 */ /* 0x000fe200078e0a06 */
[----:B------:R-:W-:Y:S01]  /*18f0*/  ISETP.GE.AND P2, PT, R45, RZ, PT ;  /* 0x000000ff2d00720c */ /* 0x000fe20003f46270 */
[----:B------:R-:W-:Y:S01]  /*1900*/  @!P1 IMAD.MOV R8, RZ, RZ, -R8 ;  /* 0x000000ffff089224 */ /* 0x000fe200078e0a08 */
[----:B--2---:R-:W-:Y:S01]  /*1910*/  LOP3.LUT R39, R5, 0x70, RZ, 0xc0, !PT ;  /* 0x0000007005277812 */ /* 0x004fe200078ec0ff */
[----:B------:R-:W-:Y:S01]  /*1920*/  @!P6 IMAD.MOV R13, RZ, RZ, -R13 ;  /* 0x000000ffff0de224 */ /* 0x000fe200078e0a0d */
[----:B------:R-:W-:Y:S01]  /*1930*/  ISETP.GE.AND P6, PT, R38, RZ, PT ;  /* 0x000000ff2600720c */ /* 0x000fe20003fc6270 */
[--C-:B------:R-:W-:Y:S01]  /*1940*/  @!P4 IMAD.IADD R16, R16, 0x1, -R25.reuse ;  /* 0x000000011010c824 */ /* 0x100fe200078e0a19 */
[----:B------:R-:W-:Y:S01]  /*1950*/  ISETP.GE.AND P1, PT, R39, UR4, PT ;  /* 0x0000000427007c0c */ /* 0x000fe2000bf26270 */
[----:B------:R-:W-:Y:S01]  /*1960*/  @!P3 IMAD.IADD R15, R15, 0x1, -R25 ;  /* 0x000000010f0fb824 */ /* 0x000fe200078e0a19 */
[C---:B------:R-:W-:Y:S01]  /*1970*/  ISETP.GT.AND P4, PT, R223.reuse, 0x7f, PT ;  /* 0x0000007fdf00780c */ /* 0x040fe20003f84270 */
[----:B------:R-:W-:Y:S01]  /*1980*/  @!P5 IMAD.MOV R12, RZ, RZ, -R12 ;  /* 0x000000ffff0cd224 */ /* 0x000fe200078e0a0c */
[----:B------:R-:W-:Y:S01]  /*1990*/  ISETP.GT.AND P3, PT, R223, 0xff, PT ;  /* 0x000000ffdf00780c */ /* 0x000fe20003f64270 */
[----:B------:R-:W-:Y:S01]  /*19a0*/  @!P0 IMAD.MOV R14, RZ, RZ, -R14 ;  /* 0x000000ffff0e8224 */ /* 0x000fe200078e0a0e */
[----:B------:R-:W-:Y:S01]  /*19b0*/  ISETP.GE.AND P5, PT, R41, RZ, PT ;  /* 0x000000ff2900720c */ /* 0x000fe20003fa6270 */
[----:B------:R-:W-:Y:S01]  /*19c0*/  @!P2 IMAD.MOV R11, RZ, RZ, -R11 ;  /* 0x000000ffff0ba224 */ /* 0x000fe200078e0a0b */
[----:B------:R-:W-:Y:S01]  /*19d0*/  SEL R20, RZ, 0x10, P1 ;  /* 0x00000010ff147807 */ /* 0x000fe20000800000 */
[----:B------:R-:W-:Y:S01]  /*19e0*/  UIADD3 UR4, UR9, -0x100, URZ ;  /* 0xffffff0009047890 */ /* 0x000fe2000fffe03f */
[----:B------:R-:W-:Y:S01]  /*19f0*/  ISETP.GE.AND P0, PT, R37, RZ, PT ;  /* 0x000000ff2500720c */ /* 0x000fe20003f06270 */
[----:B------:R-:W-:Y:S01]  /*1a00*/  @!P6 IMAD.MOV R16, RZ, RZ, -R16 ;  /* 0x000000ffff10e224 */ /* 0x000fe200078e0a10 */
[----:B------:R-:W-:Y:S01]  /*1a10*/  SEL R5, RZ, 0x10, !P4 ;  /* 0x00000010ff057807 */ /* 0x000fe20006000000 */
[--C-:B------:R-:W-:Y:S01]  /*1a20*/  IMAD R183, R183, 0x80, R23.reuse ;  /* 0x00000080b7b77824 */ /* 0x100fe200078e0217 */
[----:B------:R-:W-:Y:S01]  /*1a30*/  ISETP.GE.AND P2, PT, R39, c[0x0][0x180], PT ;  /* 0x0000600027007a0c */ /* 0x000fe20003f46270 */
[--C-:B------:R-:W-:Y:S01]  /*1a40*/  IMAD R182, R182, 0x80, R23.reuse ;  /* 0x00000080b6b67824 */ /* 0x100fe200078e0217 */
[----:B------:R-:W-:Y:S01]  /*1a50*/  ISETP.GE.AND P4, PT, R40, RZ, PT ;  /* 0x000000ff2800720c */ /* 0x000fe20003f86270 */
[--C-:B------:R-:W-:Y:S01]  /*1a60*/  IMAD R0, R0, 0x80, R23.reuse ;  /* 0x0000008000007824 */ /* 0x100fe200078e0217 */
[----:B------:R-:W-:Y:S01]  /*1a70*/  SEL R20, R20, RZ, P3 ;  /* 0x000000ff14147207 */ /* 0x000fe20001800000 */
[--C-:B------:R-:W-:Y:S01]  /*1a80*/  IMAD R221, R221, 0x80, R23.reuse ;  /* 0x00000080dddd7824 */ /* 0x100fe200078e0217 */
[----:B------:R-:W-:Y:S01]  /*1a90*/  ISETP.GE.AND P3, PT, R36, RZ, PT ;  /* 0x000000ff2400720c */ /* 0x000fe20003f66270 */
[----:B------:R-:W-:Y:S01]  /*1aa0*/  IMAD R220, R220, 0x80, R23 ;  /* 0x00000080dcdc7824 */ /* 0x000fe200078e0217 */
[----:B------:R-:W-:Y:S01]  /*1ab0*/  SEL R19, R5, RZ, !P2 ;  /* 0x000000ff05137207 */ /* 0x000fe20005000000 */
[----:B------:R-:W-:Y:S01]  /*1ac0*/  IMAD.MOV.U32 R5, RZ, RZ, R2 ;  /* 0x000000ffff057224 */ /* 0x000fe200078e0002 */
[----:B------:R-:W-:Y:S01]  /*1ad0*/  ISETP.NE.AND P6, PT, RZ, c[0x0][0x178], PT ;  /* 0x00005e00ff007a0c */ /* 0x000fe20003fc5270 */
[----:B------:R-:W-:Y:S01]  /*1ae0*/  @!P0 IMAD.MOV R17, RZ, RZ, -R17 ;  /* 0x000000ffff118224 */ /* 0x000fe200078e0a11 */
[----:B------:R-:W-:Y:S01]  /*1af0*/  LOP3.LUT R2, RZ, c[0x0][0x178], RZ, 0x33, !PT ;  /* 0x00005e00ff027a12 */ /* 0x000fe200078e33ff */
[----:B------:R-:W-:Y:S01]  /*1b00*/  @!P5 IMAD.MOV R5, RZ, RZ, -R5 ;  /* 0x000000ffff05d224 */ /* 0x000fe200078e0a05 */
[----:B------:R-:W-:Y:S01]  /*1b10*/  ISETP.GE.AND P0, PT, R39, UR4, PT ;  /* 0x0000000427007c0c */ /* 0x000fe2000bf06270 */
[----:B------:R-:W-:Y:S01]  /*1b20*/  @!P4 IMAD.MOV R15, RZ, RZ, -R15 ;  /* 0x000000ffff0fc224 */ /* 0x000fe200078e0a0f */
[----:B------:R-:W-:Y:S01]  /*1b30*/  SEL R4, R2, R4, !P6 ;  /* 0x0000000402047207 */ /* 0x000fe20007000000 */
[--C-:B------:R-:W-:Y:S01]  /*1b40*/  IMAD R219, R219, 0x80, R23.reuse ;  /* 0x00000080dbdb7824 */ /* 0x100fe200078e0217 */
[----:B------:R-:W-:Y:S01]  /*1b50*/  ISETP.NE.U32.AND P4, PT, R19, RZ, PT ;  /* 0x000000ff1300720c */ /* 0x000fe20003f85070 */
[----:B------:R-:W-:Y:S01]  /*1b60*/  @!P3 IMAD.MOV R18, RZ, RZ, -R18 ;  /* 0x000000ffff12b224 */ /* 0x000fe200078e0a12 */
[----:B------:R-:W-:Y:S01]  /*1b70*/  ISETP.NE.U32.AND P5, PT, R20, RZ, PT ;  /* 0x000000ff1400720c */ /* 0x000fe20003fa5070 */
[----:B------:R-:W-:Y:S01]  /*1b80*/  IMAD R218, R218, 0x80, R23 ;  /* 0x00000080dada7824 */ /* 0x000fe200078e0217 */
[----:B------:R-:W-:Y:S01]  /*1b90*/  SEL R25, R2, R5, !P6 ;  /* 0x0000000502197207 */ /* 0x000fe20007000000 */
[----:B------:R-:W-:Y:S01]  /*1ba0*/  IMAD R5, R4, c[0x0][0x184], R39 ;  /* 0x0000610004057a24 */ /* 0x000fe200078e0227 */
[----:B------:R-:W-:Y:S01]  /*1bb0*/  ISETP.GT.AND P3, PT, R223, 0x17f, PT ;  /* 0x0000017fdf00780c */ /* 0x000fe20003f64270 */
[--C-:B------:R-:W-:Y:S01]  /*1bc0*/  IMAD R217, R217, 0x80, R23.reuse ;  /* 0x00000080d9d97824 */ /* 0x100fe200078e0217 */
[----:B------:R-:W-:Y:S01]  /*1bd0*/  SEL R19, RZ, 0x10, P0 ;  /* 0x00000010ff137807 */ /* 0x000fe20000000000 */
[--C-:B------:R-:W-:Y:S01]  /*1be0*/  IMAD R216, R216, 0x80, R23.reuse ;  /* 0x00000080d8d87824 */ /* 0x100fe200078e0217 */
[C---:B------:R-:W-:Y:S01]  /*1bf0*/  SEL R20, R2.reuse, R7, !P6 ;  /* 0x0000000702147207 */ /* 0x040fe20007000000 */
[--C-:B------:R-:W-:Y:S01]  /*1c00*/  IMAD R215, R215, 0x80, R23.reuse ;  /* 0x00000080d7d77824 */ /* 0x100fe200078e0217 */
[----:B------:R-:W-:Y:S01]  /*1c10*/  SEL R8, R2, R8, !P6 ;  /* 0x0000000802087207 */ /* 0x000fe20007000000 */
[----:B------:R-:W-:Y:S01]  /*1c20*/  IMAD R214, R214, 0x80, R23 ;  /* 0x00000080d6d67824 */ /* 0x000fe200078e0217 */
[----:B------:R-:W-:Y:S01]  /*1c30*/  SEL R21, R2, R9, !P6 ;  /* 0x0000000902157207 */ /* 0x000fe20007000000 */
[----:B------:R-:W-:Y:S01]  /*1c40*/  IMAD R9, R20, c[0x0][0x184], R39 ;  /* 0x0000610014097a24 */ /* 0x000fe200078e0227 */
[----:B-1----:R-:W-:Y:S01]  /*1c50*/  SEL R37, R19, RZ, P3 ;  /* 0x000000ff13257207 */ /* 0x002fe20001800000 */
[--C-:B------:R-:W-:Y:S01]  /*1c60*/  IMAD R213, R213, 0x80, R23.reuse ;  /* 0x00000080d5d57824 */ /* 0x100fe200078e0217 */
[----:B------:R-:W-:Y:S01]  /*1c70*/  IADD3 R4, P3, R5, c[0x0][0x160], RZ ;  /* 0x0000580005047a10 */ /* 0x000fe20007f7e0ff */
[--C-:B------:R-:W-:Y:S01]  /*1c80*/  IMAD R212, R212, 0x80, R23.reuse ;  /* 0x00000080d4d47824 */ /* 0x100fe200078e0217 */
[C---:B------:R-:W-:Y:S01]  /*1c90*/  SEL R3, R2.reuse, R3, !P6 ;  /* 0x0000000302037207 */ /* 0x040fe20007000000 */
[--C-:B------:R-:W-:Y:S01]  /*1ca0*/  IMAD R199, R199, 0x80, R23.reuse ;  /* 0x00000080c7c77824 */ /* 0x100fe200078e0217 */
[----:B------:R-:W-:Y:S01]  /*1cb0*/  SEL R22, R2, R11, !P6 ;  /* 0x0000000b02167207 */ /* 0x000fe20007000000 */
[----:B------:R-:W-:Y:S01]  /*1cc0*/  IMAD R198, R198, 0x80, R23 ;  /* 0x00000080c6c67824 */ /* 0x000fe200078e0217 */
[----:B------:R-:W-:Y:S01]  /*1cd0*/  SEL R12, R2, R12, !P6 ;  /* 0x0000000c020c7207 */ /* 0x000fe20007000000 */
[--C-:B------:R-:W-:Y:S01]  /*1ce0*/  IMAD R11, R8, c[0x0][0x184], R39.reuse ;  /* 0x00006100080b7a24 */ /* 0x100fe200078e0227 */
[----:B------:R-:W-:Y:S01]  /*1cf0*/  SEL R23, R2, R13, !P6 ;  /* 0x0000000d02177207 */ /* 0x000fe20007000000 */
[--C-:B------:R-:W-:Y:S01]  /*1d00*/  IMAD R13, R21, c[0x0][0x184], R39.reuse ;  /* 0x00006100150d7a24 */ /* 0x100fe200078e0227 */
[----:B------:R-:W-:Y:S01]  /*1d10*/  LEA.HI.X.SX32 R5, R5, c[0x0][0x164], 0x1, P3 ;  /* 0x0000590005057a11 */ /* 0x000fe200018f0eff */
[--C-:B------:R-:W-:Y:S01]  /*1d20*/  IMAD R3, R3, c[0x0][0x184], R39.reuse ;  /* 0x0000610003037a24 */ /* 0x100fe200078e0227 */
[----:B------:R-:W-:Y:S01]  /*1d30*/  IADD3 R8, P3, R9, c[0x0][0x160], RZ ;  /* 0x0000580009087a10 */ /* 0x000fe20007f7e0ff */
[--C-:B------:R-:W-:Y:S01]  /*1d40*/  IMAD R19, R12, c[0x0][0x184], R39.reuse ;  /* 0x000061000c137a24 */ /* 0x100fe200078e0227 */
[C---:B------:R-:W-:Y:S01]  /*1d50*/  SEL R6, R2.reuse, R6, !P6 ;  /* 0x0000000602067207 */ /* 0x040fe20007000000 */
        /* <DEDUP_REMOVED lines=9> */
[C---:B------:R-:W-:Y:S01]  /*1df0*/  SEL R14, R2.reuse, R14, !P6 ;  /* 0x0000000e020e7207 */ /* 0x040fe20007000000 */
[--C-:B------:R-:W-:Y:S01]  /*1e00*/  IMAD R35, R35, c[0x0][0x188], R39.reuse ;  /* 0x0000620023237a24 */ /* 0x100fe200078e0227 */
[----:B------:R-:W-:Y:S01]  /*1e10*/  SEL R27, R2, R15, !P6 ;  /* 0x0000000f021b7207 */ /* 0x000fe20007000000 */
[--C-:B------:R-:W-:Y:S01]  /*1e20*/  IMAD R15, R10, c[0x0][0x184], R39.reuse ;  /* 0x000061000a0f7a24 */ /* 0x100fe200078e0227 */
[----:B------:R-:W-:Y:S01]  /*1e30*/  SEL R29, R2, R16, !P6 ;  /* 0x00000010021d7207 */ /* 0x000fe20007000000 */
[--C-:B------:R-:W-:Y:S01]  /*1e40*/  IMAD R23, R14, c[0x0][0x184], R39.reuse ;  /* 0x000061000e177a24 */ /* 0x100fe200078e0227 */
[----:B------:R-:W-:Y:S01]  /*1e50*/  SEL R38, R2, R18, !P6 ;  /* 0x0000001202267207 */ /* 0x000fe20007000000 */
[--C-:B------:R-:W-:Y:S01]  /*1e60*/  IMAD R27, R27, c[0x0][0x184], R39.reuse ;  /* 0x000061001b1b7a24 */ /* 0x100fe200078e0227 */
[----:B------:R-:W-:Y:S01]  /*1e70*/  IADD3 R2, P6, R3, c[0x0][0x160], RZ ;  /* 0x0000580003027a10 */ /* 0x000fe20007fde0ff */
[--C-:B------:R-:W-:Y:S01]  /*1e80*/  IMAD R29, R29, c[0x0][0x184], R39.reuse ;  /* 0x000061001d1d7a24 */ /* 0x100fe200078e0227 */
[----:B------:R-:W-:Y:S01]  /*1e90*/  LEA.HI.X.SX32 R13, R13, c[0x0][0x164], 0x1, P3 ;  /* 0x000059000d0d7a11 */ /* 0x000fe200018f0eff */
[--C-:B---3--:R-:W-:Y:S01]  /*1ea0*/  IMAD R36, R32, c[0x0][0x188], R39.reuse ;  /* 0x0000620020247a24 */ /* 0x108fe200078e0227 */
[----:B------:R-:W-:Y:S01]  /*1eb0*/  IADD3 R16, P3, R17, c[0x0][0x160], RZ ;  /* 0x0000580011107a10 */ /* 0x000fe20007f7e0ff */
[--C-:B------:R-:W-:Y:S01]  /*1ec0*/  IMAD R31, R31, c[0x0][0x184], R39.reuse ;  /* 0x000061001f1f7a24 */ /* 0x100fe200078e0227 */
[----:B------:R-:W-:Y:S01]  /*1ed0*/  LEA.HI.X.SX32 R3, R3, c[0x0][0x164], 0x1, P6 ;  /* 0x0000590003037a11 */ /* 0x000fe200030f0eff */
[--C-:B------:R-:W-:Y:S01]  /*1ee0*/  IMAD R32, R38, c[0x0][0x184], R39.reuse ;  /* 0x0000610026207a24 */ /* 0x100fe200078e0227 */
[----:B------:R-:W-:Y:S01]  /*1ef0*/  IADD3 R6, P6, R7, c[0x0][0x160], RZ ;  /* 0x0000580007067a10 */ /* 0x000fe20007fde0ff */
[----:B------:R-:W-:Y:S01]  /*1f00*/  IMAD R34, R34, c[0x0][0x188], R39 ;  /* 0x0000620022227a24 */ /* 0x000fe200078e0227 */
[----:B------:R-:W-:Y:S01]  /*1f10*/  LEA.HI.X.SX32 R17, R17, c[0x0][0x164], 0x1, P3 ;  /* 0x0000590011117a11 */ /* 0x000fe200018f0eff */
[----:B------:R1:W-:Y:S01]  /*1f20*/  LDGSTS.E.BYPASS.128 [R184], [R2.64], P4 ;  /* 0x0000000002b87fae */ /* 0x0003e2000a101c4c */
[----:B------:R-:W-:Y:S01]  /*1f30*/  IADD3 R20, P3, R21, c[0x0][0x160], RZ ;  /* 0x0000580015147a10 */ /* 0x000fe20007f7e0ff */
[----:B------:R-:W-:Y:S01]  /*1f40*/  CS2R R52, SRZ ;  /* 0x0000000000347805 */ /* 0x000fe2000001ff00 */
[----:B------:R-:W-:Y:S01]  /*1f50*/  LEA.HI.X.SX32 R7, R7, c[0x0][0x164], 0x1, P6 ;  /* 0x0000590007077a11 */ /* 0x000fe200030f0eff */
[----:B------:R1:W-:Y:S01]  /*1f60*/  LDGSTS.E.BYPASS.128 [R183], [R4.64], P4 ;  /* 0x0000000004b77fae */ /* 0x0003e2000a101c4c */
[----:B------:R-:W-:Y:S01]  /*1f70*/  IADD3 R10, P6, R11, c[0x0][0x160], RZ ;  /* 0x000058000b0a7a10 */ /* 0x000fe20007fde0ff */
[----:B------:R-:W-:Y:S01]  /*1f80*/  IMAD.MOV.U32 R50, RZ, RZ, RZ ;  /* 0x000000ffff327224 */ /* 0x000fe200078e00ff */
[----:B------:R-:W-:Y:S01]  /*1f90*/  LEA.HI.X.SX32 R21, R21, c[0x0][0x164], 0x1, P3 ;  /* 0x0000590015157a11 */ /* 0x000fe200018f0eff */
[----:B------:R1:W-:Y:S01]  /*1fa0*/  LDGSTS.E.BYPASS.128 [R182], [R6.64], P4 ;  /* 0x0000000006b67fae */ /* 0x0003e2000a101c4c */
[----:B------:R-:W-:Y:S01]  /*1fb0*/  IADD3 R24, P3, R25, c[0x0][0x160], RZ ;  /* 0x0000580019187a10 */ /* 0x000fe20007f7e0ff */
[----:B------:R-:W-:Y:S01]  /*1fc0*/  CS2R R38, SRZ ;  /* 0x0000000000267805 */ /* 0x000fe2000001ff00 */
[----:B------:R-:W-:Y:S01]  /*1fd0*/  LEA.HI.X.SX32 R11, R11, c[0x0][0x164], 0x1, P6 ;  /* 0x000059000b0b7a11 */ /* 0x000fe200030f0eff */
[----:B------:R1:W-:Y:S01]  /*1fe0*/  LDGSTS.E.BYPASS.128 [R0], [R8.64], P4 ;  /* 0x0000000008007fae */ /* 0x0003e2000a101c4c */
[----:B------:R-:W-:-:S02]  /*1ff0*/  IADD3 R14, P6, R15, c[0x0][0x160], RZ ;  /* 0x000058000f0e7a10 */ /* 0x000fc40007fde0ff */
[----:B------:R-:W-:Y:S01]  /*2000*/  LEA.HI.X.SX32 R25, R25, c[0x0][0x164], 0x1, P3 ;  /* 0x0000590019197a11 */ /* 0x000fe200018f0eff */
[----:B------:R1:W-:Y:S01]  /*2010*/  LDGSTS.E.BYPASS.128 [R221], [R10.64], P4 ;  /* 0x000000000add7fae */ /* 0x0003e2000a101c4c */
[----:B------:R-:W-:Y:S02]  /*2020*/  IADD3 R28, P3, R29, c[0x0][0x160], RZ ;  /* 0x000058001d1c7a10 */ /* 0x000fe40007f7e0ff */
[----:B------:R-:W-:Y:S01]  /*2030*/  LEA.HI.X.SX32 R15, R15, c[0x0][0x164], 0x1, P6 ;  /* 0x000059000f0f7a11 */ /* 0x000fe200030f0eff */
[----:B------:R1:W-:Y:S01]  /*2040*/  LDGSTS.E.BYPASS.128 [R220], [R12.64], P4 ;  /* 0x000000000cdc7fae */ /* 0x0003e2000a101c4c */
[----:B------:R-:W-:Y:S02]  /*2050*/  IADD3 R18, P6, R19, c[0x0][0x160], RZ ;  /* 0x0000580013127a10 */ /* 0x000fe40007fde0ff */
        /* <DEDUP_REMOVED lines=14> */
[C---:B------:R-:W-:Y:S02]  /*2140*/  IADD3 R48, P3, R36.reuse, c[0x0][0x168], RZ ;  /* 0x00005a0024307a10 */ /* 0x040fe40007f7e0ff */
        /* <DEDUP_REMOVED lines=11> */
[----:B------:R-:W-:Y:S01]  /*2200*/  LEA.HI.X.SX32 R43, R34, c[0x0][0x16c], 0x1, P6 ;  /* 0x00005b00222b7a11 */ /* 0x000fe200030f0eff */
[----:B------:R-:W-:Y:S01]  /*2210*/  CS2R R32, SRZ ;  /* 0x0000000000207805 */ /* 0x000fe2000001ff00 */
[----:B------:R-:W-:Y:S01]  /*2220*/  ISETP.NE.U32.AND P6, PT, R37, RZ, PT ;  /* 0x000000ff2500720c */ /* 0x000fe20003fc5070 */
[----:B------:R1:W-:Y:S01]  /*2230*/  LDGSTS.E.BYPASS.128 [R198], [R44.64], P4 ;  /* 0x000000002cc67fae */ /* 0x0003e2000a101c4c */
[----:B------:R-:W-:Y:S01]  /*2240*/  ISETP.GE.AND P3, PT, R223, 0x80, PT ;  /* 0x00000080df00780c */ /* 0x000fe20003f66270 */
[----:B------:R-:W-:Y:S01]  /*2250*/  CS2R R36, SRZ ;  /* 0x0000000000247805 */ /* 0x000fe2000001ff00 */
[----:B------:R-:W-:Y:S01]  /*2260*/  CS2R R34, SRZ ;  /* 0x0000000000227805 */ /* 0x000fe2000001ff00 */
[----:B------:R-:W0:Y:S04]  /*2270*/  LDGDEPBAR ;  /* 0x00000000000079af */ /* 0x000e280000000000 */
[----:B------:R1:W-:Y:S04]  /*2280*/  LDGSTS.E.BYPASS.128 [R184+0x18000], [R40.64], P4 ;  /* 0x1800000028b87fae */ /* 0x0003e8000a101c4c */
[----:B------:R1:W-:Y:S04]  /*2290*/  LDGSTS.E.BYPASS.128 [R183+0x18000], [R42.64], P4 ;  /* 0x180000002ab77fae */ /* 0x0003e8000a101c4c */
[----:B------:R1:W-:Y:S04]  /*22a0*/  LDGSTS.E.BYPASS.128 [R182+0x18000], [R46.64], P4 ;  /* 0x180000002eb67fae */ /* 0x0003e8000a101c4c */
[----:B------:R1:W-:Y:S04]  /*22b0*/  LDGSTS.E.BYPASS.128 [R0+0x18000], [R48.64], P4 ;  /* 0x1800000030007fae */ /* 0x0003e8000a101c4c */
[----:B------:R-:W0:Y:S04]  /*22c0*/  LDGDEPBAR ;  /* 0x00000000000079af */ /* 0x000e280000000000 */
[----:B------:R-:W-:Y:S06]  /*22d0*/  BAR.SYNC.DEFER_BLOCKING 0x0 ;  /* 0x0000000000007b1d */ /* 0x000fec0000010000 */
[----:B------:R-:W-:Y:S01]  /*22e0*/  @!PT LDS RZ, [RZ] ;  /* 0x00000000fffff984 */ /* 0x000fe20000000800 */
[----:B------:R-:W-:Y:S01]  /*22f0*/  @!PT LDS RZ, [RZ] ;  /* 0x00000000fffff984 */ /* 0x000fe20000000800 */
[----:B------:R-:W-:Y:S01]  /*2300*/  @!PT LDS RZ, [RZ] ;  /* 0x00000000fffff984 */ /* 0x000fe20000000800 */
[----:B------:R1:W-:Y:S04]  /*2310*/  LDGSTS.E.BYPASS.128 [R184+0x8000], [R2.64+0x80], P5 ;  /* 0x0800008002b87fae */ /* 0x0003e8000a901c4c */
        /* <DEDUP_REMOVED lines=15> */
[----:B------:R-:W0:Y:S04]  /*2410*/  LDGDEPBAR ;  /* 0x00000000000079af */ /* 0x000e280000000000 */
[----:B------:R1:W-:Y:S04]  /*2420*/  LDGSTS.E.BYPASS.128 [R184+0x1a000], [R40.64+0x80], P5 ;  /* 0x1a00008028b87fae */ /* 0x0003e8000a901c4c */
[----:B------:R1:W-:Y:S04]  /*2430*/  LDGSTS.E.BYPASS.128 [R183+0x1a000], [R42.64+0x80], P5 ;  /* 0x1a0000802ab77fae */ /* 0x0003e8000a901c4c */
[----:B------:R1:W-:Y:S04]  /*2440*/  LDGSTS.E.BYPASS.128 [R182+0x1a000], [R46.64+0x80], P5 ;  /* 0x1a0000802eb67fae */ /* 0x0003e8000a901c4c */
[----:B------:R1:W-:Y:S04]  /*2450*/  LDGSTS.E.BYPASS.128 [R0+0x1a000], [R48.64+0x80], P5 ;  /* 0x1a00008030007fae */ /* 0x0003e8000a901c4c */
        /* <DEDUP_REMOVED lines=26> */
[----:B------:R-:W0:Y:S01]  /*2600*/  LDGDEPBAR ;  /* 0x00000000000079af */ /* 0x000e220000000000 */
[----:B------:R-:W-:-:S04]  /*2610*/  DEPBAR.LE SB0, 0x4 ;  /* 0x000081000000791a */ /* 0x000fc80000000000 */
[----:B------:R-:W-:Y:S06]  /*2620*/  BAR.SYNC.DEFER_BLOCKING 0x0 ;  /* 0x0000000000007b1d */ /* 0x000fec0000010000 */
[----:B------:R-:W-:Y:S05]  /*2630*/  @!P3 BRA `(.L_x_0) ;  /* 0x000077100000b947 */ /* 0x000fea0003800000 */
[----:B-1----:R-:W-:Y:S01]  /*2640*/  IMAD.SHL.U32 R33, R57, 0x2, RZ ;  /* 0x0000000239217824 */ /* 0x002fe200078e00ff */
[----:B------:R-:W-:Y:S01]  /*2650*/  SHF.R.S32.HI R32, RZ, 0x1f, R223 ;  /* 0x0000001fff207819 */ /* 0x000fe200000114df */
[----:B------:R-:W-:Y:S01]  /*2660*/  IMAD.MOV.U32 R222, RZ, RZ, 0x2 ;  /* 0x00000002ffde7424 */ /* 0x000fe200078e00ff */
[----:B------:R-:W-:Y:S01]  /*2670*/  F2FP.PACK_AB.RZ R38, RZ, RZ ;  /* 0x000000ffff26723e */ /* 0x000fe200000180ff */
[----:B------:R-:W-:Y:S01]  /*2680*/  CS2R R124, SRZ ;  /* 0x00000000007c7805 */ /* 0x000fe2000001ff00 */
[----:B------:R-:W-:Y:S01]  /*2690*/  LOP3.LUT R34, R33, 0x6, RZ, 0xc0, !PT ;  /* 0x0000000621227812 */ /* 0x000fe200078ec0ff */
[----:B------:R-:W-:Y:S01]  /*26a0*/  CS2R R126, SRZ ;  /* 0x00000000007e7805 */ /* 0x000fe2000001ff00 */
[----:B------:R-:W-:Y:S01]  /*26b0*/  LEA.HI R223, R32, R223, RZ, 0x7 ;  /* 0x000000df20df7211 */ /* 0x000fe200078f38ff */
[----:B------:R-:W-:Y:S01]  /*26c0*/  CS2R R132, SRZ ;  /* 0x0000000000847805 */ /* 0x000fe2000001ff00 */
[----:B------:R-:W-:Y:S01]  /*26d0*/  LOP3.LUT R33, R54, 0x7, RZ, 0xc0, !PT ;  /* 0x0000000736217812 */ /* 0x000fe200078ec0ff */
[----:B------:R-:W-:Y:S01]  /*26e0*/  CS2R R134, SRZ ;  /* 0x0000000000867805 */ /* 0x000fe2000001ff00 */
[----:B------:R-:W-:Y:S01]  /*26f0*/  LOP3.LUT R32, R51, 0x1, RZ, 0xc0, !PT ;  /* 0x0000000133207812 */ /* 0x000fe200078ec0ff */
[----:B------:R-:W-:Y:S01]  /*2700*/  CS2R R140, SRZ ;  /* 0x00000000008c7805 */ /* 0x000fe2000001ff00 */
[----:B------:R-:W-:Y:S01]  /*2710*/  LOP3.LUT R51, R34, 0x1, R51, 0xf8, !PT ;  /* 0x0000000122337812 */ /* 0x000fe200078ef833 */
[----:B------:R-:W-:Y:S01]  /*2720*/  IMAD.SHL.U32 R33, R33, 0x80, RZ ;  /* 0x0000008021217824 */ /* 0x000fe200078e00ff */
[----:B------:R-:W-:Y:S01]  /*2730*/  SHF.R.U32.HI R34, RZ, 0x4, R55 ;  /* 0x00000004ff227819 */ /* 0x000fe20000011637 */
[----:B------:R-:W-:Y:S01]  /*2740*/  CS2R R142, SRZ ;  /* 0x00000000008e7805 */ /* 0x000fe2000001ff00 */
[C---:B------:R-:W-:Y:S01]  /*2750*/  LOP3.LUT R35, R32.reuse, 0x2, RZ, 0xfc, !PT ;  /* 0x0000000220237812 */ /* 0x040fe200078efcff */
[--C-:B------:R-:W-:Y:S01]  /*2760*/  IMAD R194, R51, 0x400, R33.reuse ;  /* 0x0000040033c27824 */ /* 0x100fe200078e0221 */
[----:B------:R-:W-:Y:S01]  /*2770*/  LOP3.LUT R36, R32, 0x4, RZ, 0xfc, !PT ;  /* 0x0000000420247812 */ /* 0x000fe200078efcff */
[----:B------:R-:W-:Y:S01]  /*2780*/  IMAD R186, R34, 0x400, R33 ;  /* 0x0000040022ba7824 */ /* 0x000fe200078e0221 */
[C---:B------:R-:W-:Y:S01]  /*2790*/  LOP3.LUT R37, R32.reuse, 0x6, RZ, 0xfc, !PT ;  /* 0x0000000620257812 */ /* 0x040fe200078efcff */
[----:B------:R-:W-:Y:S01]  /*27a0*/  CS2R R148, SRZ ;  /* 0x0000000000947805 */ /* 0x000fe2000001ff00 */
[--C-:B------:R-:W-:Y:S01]  /*27b0*/  LOP3.LUT R193, R32, 0x7, R54.reuse, 0x78, !PT ;  /* 0x0000000720c17812 */ /* 0x100fe200078e7836 */
[----:B------:R-:W-:Y:S01]  /*27c0*/  CS2R R150, SRZ ;  /* 0x0000000000967805 */ /* 0x000fe2000001ff00 */
[----:B------:R-:W-:Y:S01]  /*27d0*/  IADD3 R32, R34, 0x2, RZ ;  /* 0x0000000222207810 */ /* 0x000fe20007ffe0ff */
[----:B------:R-:W-:Y:S01]  /*27e0*/  CS2R R152, SRZ ;  /* 0x0000000000987805 */ /* 0x000fe2000001ff00 */
[----:B------:R-:W-:Y:S01]  /*27f0*/  LOP3.LUT R35, R35, 0x7, R54, 0x78, !PT ;  /* 0x0000000723237812 */ /* 0x000fe200078e7836 */
[----:B------:R-:W-:Y:S01]  /*2800*/  IMAD R193, R193, 0x10, R186 ;  /* 0x00000010c1c17824 */ /* 0x000fe200078e02ba */
[--C-:B------:R-:W-:Y:S01]  /*2810*/  LOP3.LUT R33, R32, 0x7, R54.reuse, 0x78, !PT ;  /* 0x0000000720217812 */ /* 0x100fe200078e7836 */
[----:B------:R-:W-:Y:S01]  /*2820*/  CS2R R154, SRZ ;  /* 0x00000000009a7805 */ /* 0x000fe2000001ff00 */
[----:B------:R-:W-:Y:S01]  /*2830*/  LOP3.LUT R187, R36, 0x7, R54, 0x78, !PT ;  /* 0x0000000724bb7812 */ /* 0x000fe200078e7836 */
[----:B------:R-:W-:Y:S01]  /*2840*/  IMAD R192, R35, 0x10, R186 ;  /* 0x0000001023c07824 */ /* 0x000fe200078e02ba */
[C---:B------:R-:W-:Y:S01]  /*2850*/  IADD3 R35, R34.reuse, 0x4, RZ ;  /* 0x0000000422237810 */ /* 0x040fe20007ffe0ff */
[----:B------:R-:W-:Y:S01]  /*2860*/  IMAD R196, R33, 0x10, R194 ;  /* 0x0000001021c47824 */ /* 0x000fe200078e02c2 */
[C---:B------:R-:W-:Y:S01]  /*2870*/  IADD3 R36, R34.reuse, 0x6, RZ ;  /* 0x0000000622247810 */ /* 0x040fe20007ffe0ff */
[----:B------:R-:W-:Y:S01]  /*2880*/  IMAD R187, R187, 0x10, R186 ;  /* 0x00000010bbbb7824 */ /* 0x000fe200078e02ba */
[----:B------:R-:W-:Y:S01]  /*2890*/  LOP3.LUT R197, R34, 0x7, R54, 0x78, !PT ;  /* 0x0000000722c57812 */ /* 0x000fe200078e7836 */
[----:B------:R-:W-:Y:S01]  /*28a0*/  CS2R R160, SRZ ;  /* 0x0000000000a07805 */ /* 0x000fe2000001ff00 */
[----:B------:R-:W-:Y:S01]  /*28b0*/  IADD3 R34, P3, R48, 0x180, RZ ;  /* 0x0000018030227810 */ /* 0x000fe20007f7e0ff */
[----:B------:R-:W-:Y:S01]  /*28c0*/  CS2R R162, SRZ ;  /* 0x0000000000a27805 */ /* 0x000fe2000001ff00 */
[----:B------:R-:W-:Y:S01]  /*28d0*/  IADD3 R33, P4, R46, 0x180, RZ ;  /* 0x000001802e217810 */ /* 0x000fe20007f9e0ff */
[----:B------:R-:W-:Y:S01]  /*28e0*/  IMAD R197, R197, 0x10, R194 ;  /* 0x00000010c5c57824 */ /* 0x000fe200078e02c2 */
[----:B------:R-:W-:Y:S01]  /*28f0*/  IADD3 R32, P5, R42, 0x180, RZ ;  /* 0x000001802a207810 */ /* 0x000fe20007fbe0ff */
[----:B------:R1:W-:Y:S01]  /*2900*/  STL [R1+0x2c], R34 ;  /* 0x00002c2201007387 */ /* 0x0003e20000100800 */
[----:B------:R-:W-:Y:S01]  /*2910*/  LOP3.LUT R37, R37, 0x7, R54, 0x78, !PT ;  /* 0x0000000725257812 */ /* 0x000fe200078e7836 */
[----:B------:R-:W-:Y:S01]  /*2920*/  CS2R R104, SRZ ;  /* 0x0000000000687805 */ /* 0x000fe2000001ff00 */
[----:B------:R-:W-:Y:S01]  /*2930*/  PRMT R112, R38, 0x5410, R38 ;  /* 0x0000541026707816 */ /* 0x000fe20000000026 */
[----:B------:R2:W-:Y:S01]  /*2940*/  STL [R1+0x24], R33 ;  /* 0x0000242101007387 */ /* 0x0005e20000100800 */
[----:B------:R-:W-:Y:S01]  /*2950*/  LOP3.LUT R35, R35, 0x7, R54, 0x78, !PT ;  /* 0x0000000723237812 */ /* 0x000fe200078e7836 */
[----:B------:R-:W-:Y:S01]  /*2960*/  IMAD R186, R37, 0x10, R186 ;  /* 0x0000001025ba7824 */ /* 0x000fe200078e02ba */
[----:B------:R-:W-:Y:S01]  /*2970*/  LOP3.LUT R112, R112, 0xfffefffe, RZ, 0xc0, !PT ;  /* 0xfffefffe70707812 */ /* 0x000fe200078ec0ff */
[----:B------:R3:W-:Y:S01]  /*2980*/  STL [R1+0x1c], R32 ;  /* 0x00001c2001007387 */ /* 0x0007e20000100800 */
[----:B------:R-:W-:Y:S01]  /*2990*/  LOP3.LUT R37, R36, 0x7, R54, 0x78, !PT ;  /* 0x0000000724257812 */ /* 0x000fe200078e7836 */
[--C-:B------:R-:W-:Y:S01]  /*29a0*/  IMAD R195, R35, 0x10, R194.reuse ;  /* 0x0000001023c37824 */ /* 0x100fe200078e02c2 */
[----:B-1----:R-:W-:Y:S01]  /*29b0*/  IADD3 R34, P6, R40, 0x180, RZ ;  /* 0x0000018028227810 */ /* 0x002fe20007fde0ff */
[----:B------:R-:W-:Y:S01]  /*29c0*/  CS2R R106, SRZ ;  /* 0x00000000006a7805 */ /* 0x000fe2000001ff00 */
[----:B------:R-:W-:Y:S01]  /*29d0*/  SHF.R.S32.HI R223, RZ, 0x7, R223 ;  /* 0x00000007ffdf7819 */ /* 0x000fe200000114df */
[----:B--2---:R-:W-:Y:S01]  /*29e0*/  IMAD.X R33, RZ, RZ, R49, P3 ;  /* 0x000000ffff217224 */ /* 0x004fe200018e0631 */
[----:B------:R-:W-:Y:S01]  /*29f0*/  IADD3 R112, R112, 0x800080, RZ ;  /* 0x0080008070707810 */ /* 0x000fe20007ffe0ff */
[----:B------:R1:W-:Y:S01]  /*2a00*/  STL [R1+0x14], R34 ;  /* 0x0000142201007387 */ /* 0x0003e20000100800 */
[----:B------:R-:W-:Y:S01]  /*2a10*/  IMAD R194, R37, 0x10, R194 ;  /* 0x0000001025c27824 */ /* 0x000fe200078e02c2 */
[----:B---3--:R-:W-:Y:S01]  /*2a20*/  IADD3 R32, P3, R44, 0x180, RZ ;  /* 0x000001802c207810 */ /* 0x008fe20007f7e0ff */
[----:B------:R-:W-:Y:S01]  /*2a30*/  CS2R R100, SRZ ;  /* 0x0000000000647805 */ /* 0x000fe2000001ff00 */
[----:B------:R2:W-:Y:S01]  /*2a40*/  STL [R1+0x28], R33 ;  /* 0x0000282101007387 */ /* 0x0005e20000100800 */
[----:B------:R-:W-:Y:S01]  /*2a50*/  PLOP3.LUT P1, PT, P1, PT, PT, 0x8, 0x0 ;  /* 0x000000000000781c */ /* 0x000fe20000f2e170 */
[----:B------:R-:W-:Y:S01]  /*2a60*/  CS2R R102, SRZ ;  /* 0x0000000000667805 */ /* 0x000fe2000001ff00 */
[----:B------:R-:W-:Y:S01]  /*2a70*/  PLOP3.LUT P0, PT, P0, PT, PT, 0x8, 0x0 ;  /* 0x000000000000781c */ /* 0x000fe2000070e170 */
[----:B------:R3:W-:Y:S01]  /*2a80*/  STL [R1+0xc], R32 ;  /* 0x00000c2001007387 */ /* 0x0007e20000100800 */
[----:B------:R-:W-:Y:S01]  /*2a90*/  PLOP3.LUT P2, PT, P2, PT, PT, 0x8, 0x0 ;  /* 0x000000000000781c */ /* 0x000fe2000174e170 */
[----:B-1----:R-:W-:Y:S01]  /*2aa0*/  IMAD.X R34, RZ, RZ, R47, P4 ;  /* 0x000000ffff227224 */ /* 0x002fe200020e062f */
[----:B------:R-:W-:Y:S01]  /*2ab0*/  CS2R R96, SRZ ;  /* 0x0000000000607805 */ /* 0x000fe2000001ff00 */
[----:B------:R-:W-:Y:S01]  /*2ac0*/  CS2R R98, SRZ ;  /* 0x0000000000627805 */ /* 0x000fe2000001ff00 */
[----:B------:R-:W-:Y:S01]  /*2ad0*/  CS2R R92, SRZ ;  /* 0x00000000005c7805 */ /* 0x000fe2000001ff00 */
[----:B--2---:R-:W-:Y:S01]  /*2ae0*/  IADD3 R33, P4, R30, 0x180, RZ ;  /* 0x000001801e217810 */ /* 0x004fe20007f9e0ff */
[----:B------:R-:W-:Y:S01]  /*2af0*/  STL [R1+0x20], R34 ;  /* 0x0000202201007387 */ /* 0x000fe20000100800 */
[----:B------:R-:W-:Y:S01]  /*2b00*/  CS2R R94, SRZ ;  /* 0x00000000005e7805 */ /* 0x000fe2000001ff00 */
[----:B------:R-:W-:Y:S01]  /*2b10*/  CS2R R88, SRZ ;  /* 0x0000000000587805 */ /* 0x000fe2000001ff00 */
[----:B---3--:R-:W-:Y:S01]  /*2b20*/  IMAD.X R32, RZ, RZ, R43, P5 ;  /* 0x000000ffff207224 */ /* 0x008fe200028e062b */
[----:B------:R1:W-:Y:S01]  /*2b30*/  STL [R1+0x4], R33 ;  /* 0x0000042101007387 */ /* 0x0003e20000100800 */
[----:B------:R-:W-:Y:S01]  /*2b40*/  IMAD.X R30, RZ, RZ, R31, P4 ;  /* 0x000000ffff1e7224 */ /* 0x000fe200020e061f */
[----:B------:R-:W-:Y:S01]  /*2b50*/  IADD3 R252, P5, R28, 0x180, RZ ;  /* 0x000001801cfc7810 */ /* 0x000fe20007fbe0ff */
[----:B------:R-:W-:Y:S01]  /*2b60*/  CS2R R90, SRZ ;  /* 0x00000000005a7805 */ /* 0x000fe2000001ff00 */
[----:B------:R2:W-:Y:S01]  /*2b70*/  STL [R1+0x18], R32 ;  /* 0x0000182001007387 */ /* 0x0005e20000100800 */
[----:B------:R-:W-:Y:S01]  /*2b80*/  IADD3 R246, P4, R22, 0x180, RZ ;  /* 0x0000018016f67810 */ /* 0x000fe20007f9e0ff */
[----:B------:R-:W-:Y:S01]  /*2b90*/  CS2R R84, SRZ ;  /* 0x0000000000547805 */ /* 0x000fe2000001ff00 */
[----:B------:R-:W-:Y:S01]  /*2ba0*/  IMAD.X R251, RZ, RZ, R29, P5 ;  /* 0x000000fffffb7224 */ /* 0x000fe200028e061d */
[----:B------:R-:W-:Y:S01]  /*2bb0*/  IADD3 R244, P5, R20, 0x180, RZ ;  /* 0x0000018014f47810 */ /* 0x000fe20007fbe0ff */
[----:B------:R-:W-:Y:S01]  /*2bc0*/  CS2R R86, SRZ ;  /* 0x0000000000567805 */ /* 0x000fe2000001ff00 */
[----:B-1----:R-:W-:Y:S01]  /*2bd0*/  IMAD.X R33, RZ, RZ, R41, P6 ;  /* 0x000000ffff217224 */ /* 0x002fe200030e0629 */
[----:B------:R-:W-:Y:S01]  /*2be0*/  IADD3 R250, P6, R26, 0x180, RZ ;  /* 0x000001801afa7810 */ /* 0x000fe20007fde0ff */
[----:B------:R-:W-:Y:S01]  /*2bf0*/  IMAD.X R245, RZ, RZ, R23, P4 ;  /* 0x000000fffff57224 */ /* 0x000fe200020e0617 */
[----:B------:R-:W-:Y:S01]  /*2c00*/  IADD3 R237, P4, R14, 0x180, RZ ;  /* 0x000001800eed7810 */ /* 0x000fe20007f9e0ff */
[----:B--2---:R-:W-:Y:S01]  /*2c10*/  IMAD.X R32, RZ, RZ, R45, P3 ;  /* 0x000000ffff207224 */ /* 0x004fe200018e062d */
[----:B------:R-:W-:Y:S01]  /*2c20*/  STL [R1+0x10], R33 ;  /* 0x0000102101007387 */ /* 0x000fe20000100800 */
[----:B------:R-:W-:Y:S01]  /*2c30*/  IMAD.X R249, RZ, RZ, R27, P6 ;  /* 0x000000fffff97224 */ /* 0x000fe200030e061b */
[----:B------:R-:W-:Y:S01]  /*2c40*/  IADD3 R248, P3, R24, 0x180, RZ ;  /* 0x0000018018f87810 */ /* 0x000fe20007f7e0ff */
[----:B------:R-:W-:Y:S01]  /*2c50*/  IMAD.X R243, RZ, RZ, R21, P5 ;  /* 0x000000fffff37224 */ /* 0x000fe200028e0615 */
[----:B------:R1:W-:Y:S01]  /*2c60*/  STL [R1+0x8], R32 ;  /* 0x0000082001007387 */ /* 0x0003e20000100800 */
[----:B------:R-:W-:Y:S01]  /*2c70*/  IADD3 R241, P6, R18, 0x180, RZ ;  /* 0x0000018012f17810 */ /* 0x000fe20007fde0ff */
[----:B------:R-:W-:Y:S01]  /*2c80*/  IMAD.X R236, RZ, RZ, R15, P4 ;  /* 0x000000ffffec7224 */ /* 0x000fe200020e060f */
[----:B------:R-:W-:Y:S01]  /*2c90*/  IADD3 R235, P5, R12, 0x180, RZ ;  /* 0x000001800ceb7810 */ /* 0x000fe20007fbe0ff */
[----:B------:R2:W-:Y:S01]  /*2ca0*/  STL [R1], R30 ;  /* 0x0000001e01007387 */ /* 0x0005e20000100800 */
[----:B------:R-:W-:Y:S01]  /*2cb0*/  IMAD.X R247, RZ, RZ, R25, P3 ;  /* 0x000000fffff77224 */ /* 0x000fe200018e0619 */
[----:B------:R-:W-:Y:S01]  /*2cc0*/  IADD3 R239, P3, R16, 0x180, RZ ;  /* 0x0000018010ef7810 */ /* 0x000fe20007f7e0ff */
        /* <DEDUP_REMOVED lines=8> */
[----:B------:R-:W-:Y:S01]  /*2d50*/  CS2R R16, SRZ ;  /* 0x0000000000107805 */ /* 0x000fe2000001ff00 */
[----:B------:R-:W-:Y:S01]  /*2d60*/  IADD3 R225, P6, R2, 0x180, RZ ;  /* 0x0000018002e17810 */ /* 0x000fe20007fde0ff */
[----:B------:R-:W-:Y:S01]  /*2d70*/  CS2R R18, SRZ ;  /* 0x0000000000127805 */ /* 0x000fe2000001ff00 */
        /* <DEDUP_REMOVED lines=30> */
[----:B-1----:R-:W-:Y:S01]  /*2f60*/  CS2R R32, SRZ ;  /* 0x0000000000207805 */ /* 0x002fe2000001ff00 */
[----:B------:R-:W-:Y:S01]  /*2f70*/  CS2R R34, SRZ ;  /* 0x0000000000227805 */ /* 0x000fe2000001ff00 */
[----:B------:R-:W-:Y:S01]  /*2f80*/  CS2R R36, SRZ ;  /* 0x0000000000247805 */ /* 0x000fe2000001ff00 */
[----:B------:R-:W-:Y:S01]  /*2f90*/  CS2R R38, SRZ ;  /* 0x0000000000267805 */ /* 0x000fe2000001ff00 */
[----:B------:R-:W-:Y:S01]  /*2fa0*/  CS2R R120, SRZ ;  /* 0x0000000000787805 */ /* 0x000fe2000001ff00 */
[----:B------:R-:W-:Y:S01]  /*2fb0*/  CS2R R122, SRZ ;  /* 0x00000000007a7805 */ /* 0x000fe2000001ff00 */
[----:B------:R-:W-:Y:S01]  /*2fc0*/  CS2R R108, SRZ ;  /* 0x00000000006c7805 */ /* 0x000fe2000001ff00 */
[----:B------:R-:W-:Y:S01]  /*2fd0*/  CS2R R110, SRZ ;  /* 0x00000000006e7805 */ /* 0x000fe2000001ff00 */
[----:B------:R-:W-:Y:S01]  /*2fe0*/  IMAD.X R230, RZ, RZ, R9, P3 ;  /* 0x000000ffffe67224 */ /* 0x000fe200018e0609 */
[----:B------:R-:W-:Y:S01]  /*2ff0*/  IADD3 R2, R223, -0x3, RZ ;  /* 0xfffffffddf027810 */ /* 0x000fe20007ffe0ff */
[----:B------:R-:W-:Y:S01]  /*3000*/  IMAD.X R228, RZ, RZ, R7, P4 ;  /* 0x000000ffffe47224 */ /* 0x000fe200020e0607 */
[----:B------:R-:W-:Y:S01]  /*3010*/  PRMT R185, R112, 0x7531, R112 ;  /* 0x0000753170b97816 */ /* 0x000fe20000000070 */
[----:B------:R-:W-:Y:S01]  /*3020*/  IMAD.X R226, RZ, RZ, R5, P5 ;  /* 0x000000ffffe27224 */ /* 0x000fe200028e0605 */
[----:B------:R-:W-:Y:S01]  /*3030*/  UIADD3 UR9, UR9, -0x180, URZ ;  /* 0xfffffe8009097890 */ /* 0x000fe2000fffe03f */
[----:B------:R-:W-:Y:S01]  /*3040*/  IMAD.X R224, RZ, RZ, R3, P6 ;  /* 0x000000ffffe07224 */ /* 0x000fe200030e0603 */
[----:B------:R-:W-:-:S02]  /*3050*/  UMOV UR4, URZ ;  /* 0x0000003f00047c82 */ /* 0x000fc40008000000 */
[----:B------:R-:W-:Y:S02]  /*3060*/  UMOV UR7, URZ ;  /* 0x0000003f00077c82 */ /* 0x000fe40008000000 */
[----:B------:R-:W-:Y:S02]  /*3070*/  UMOV UR8, URZ ;  /* 0x0000003f00087c82 */ /* 0x000fe40008000000 */
[----:B------:R-:W-:Y:S02]  /*3080*/  UMOV UR10, 0x18000 ;  /* 0x00018000000a7882 */ /* 0x000fe40000000000 */
[----:B------:R-:W-:Y:S02]  /*3090*/  UMOV UR5, URZ ;  /* 0x0000003f00057c82 */ /* 0x000fe40008000000 */
[----:B--2---:R-:W-:Y:S02]  /*30a0*/  UMOV UR6, URZ ;  /* 0x0000003f00067c82 */ /* 0x004fe40008000000 */
.L_x_2:
[----:B------:R-:W1:Y:S01]  /*30b0*/  LDS.128 R4, [R184+UR5] ;  /* 0x00000005b8047984 */ /* 0x000e620008000c00 */
[C---:B------:R-:W-:Y:S02]  /*30c0*/  PRMT R3, R185.reuse, 0x7770, RZ ;  /* 0x00007770b9037816 */ /* 0x040fe400000000ff */
[C---:B------:R-:W-:Y:S01]  /*30d0*/  PRMT R2, R185.reuse, 0x7771, RZ ;  /* 0x00007771b9027816 */ /* 0x040fe200000000ff */
[----:B------:R-:W2:Y:S01]  /*30e0*/  LDS.128 R8, [R183+UR5] ;  /* 0x00000005b7087984 */ /* 0x000ea20008000c00 */
[----:B------:R-:W-:-:S02]  /*30f0*/  PRMT R180, R185, 0x7772, RZ ;  /* 0x00007772b9b47816 */ /* 0x000fc400000000ff */
[C---:B-1----:R-:W-:Y:S02]  /*3100*/  PRMT R12, R5.reuse, 0x7770, RZ ;  /* 0x00007770050c7816 */ /* 0x042fe400000000ff */
[----:B------:R-:W-:Y:S02]  /*3110*/  PRMT R13, R5, 0x7771, RZ ;  /* 0x00007771050d7816 */ /* 0x000fe400000000ff */
[----:B------:R-:W-:Y:S02]  /*3120*/  SEL R12, R12, R3, P2 ;  /* 0x000000030c0c7207 */ /* 0x000fe40001000000 */
[----:B------:R-:W-:Y:S02]  /*3130*/  SEL R13, R13, R2, P2 ;  /* 0x000000020d0d7207 */ /* 0x000fe40001000000 */
[----:B------:R-:W-:Y:S02]  /*3140*/  LOP3.LUT R12, R12, 0xffff, RZ, 0xc0, !PT ;  /* 0x0000ffff0c0c7812 */ /* 0x000fe400078ec0ff */
[----:B------:R-:W-:-:S02]  /*3150*/  PRMT R14, R7, 0x7770, RZ ;  /* 0x00007770070e7816 */ /* 0x000fc400000000ff */
[----:B------:R-:W-:Y:S02]  /*3160*/  PRMT R20, R6, 0x7770, RZ ;  /* 0x0000777006147816 */ /* 0x000fe400000000ff */
[----:B------:R-:W-:Y:S02]  /*3170*/  PRMT R12, R13, 0x7604, R12 ;  /* 0x000076040d0c7816 */ /* 0x000fe4000000000c */
[----:B------:R-:W-:Y:S02]  /*3180*/  PRMT R13, R5, 0x7772, RZ ;  /* 0x00007772050d7816 */ /* 0x000fe400000000ff */
[----:B------:R-:W-:Y:S02]  /*3190*/  PRMT R15, R7, 0x7771, RZ ;  /* 0x00007771070f7816 */ /* 0x000fe400000000ff */
[----:B------:R-:W-:Y:S02]  /*31a0*/  SEL R14, R14, R3, P2 ;  /* 0x000000030e0e7207 */ /* 0x000fe40001000000 */
[----:B------:R-:W-:-:S02]  /*31b0*/  PRMT R21, R6, 0x7771, RZ ;  /* 0x0000777106157816 */ /* 0x000fc400000000ff */
[----:B------:R-:W-:Y:S02]  /*31c0*/  PRMT R22, R4, 0x7770, RZ ;  /* 0x0000777004167816 */ /* 0x000fe400000000ff */
[----:B------:R-:W-:Y:S02]  /*31d0*/  SEL R20, R20, R3, P2 ;  /* 0x0000000314147207 */ /* 0x000fe40001000000 */
[----:B------:R-:W-:Y:S02]  /*31e0*/  SEL R15, R15, R2, P2 ;  /* 0x000000020f0f7207 */ /* 0x000fe40001000000 */
[----:B------:R-:W-:Y:S02]  /*31f0*/  LOP3.LUT R14, R14, 0xffff, RZ, 0xc0, !PT ;  /* 0x0000ffff0e0e7812 */ /* 0x000fe400078ec0ff */
[----:B------:R-:W-:Y:S02]  /*3200*/  SEL R13, R13, R180, P2 ;  /* 0x000000b40d0d7207 */ /* 0x000fe40001000000 */
[----:B------:R-:W-:-:S02]  /*3210*/  PRMT R23, R4, 0x7771, RZ ;  /* 0x0000777104177816 */ /* 0x000fc400000000ff */
[-C--:B------:R-:W-:Y:S02]  /*3220*/  SEL R21, R21, R2.reuse, P2 ;  /* 0x0000000215157207 */ /* 0x080fe40001000000 */
[----:B------:R-:W-:Y:S02]  /*3230*/  SEL R22, R22, R3, P2 ;  /* 0x0000000316167207 */ /* 0x000fe40001000000 */
[----:B------:R-:W-:Y:S02]  /*3240*/  LOP3.LUT R20, R20, 0xffff, RZ, 0xc0, !PT ;  /* 0x0000ffff14147812 */ /* 0x000fe400078ec0ff */
[----:B------:R-:W-:Y:S02]  /*3250*/  SEL R23, R23, R2, P2 ;  /* 0x0000000217177207 */ /* 0x000fe40001000000 */
[----:B------:R-:W-:Y:S02]  /*3260*/  LOP3.LUT R22, R22, 0xffff, RZ, 0xc0, !PT ;  /* 0x0000ffff16167812 */ /* 0x000fe400078ec0ff */
[----:B------:R-:W-:-:S02]  /*3270*/  PRMT R179, R15, 0x7604, R14 ;  /* 0x000076040fb37816 */ /* 0x000fc4000000000e */
[----:B------:R-:W-:Y:S02]  /*3280*/  PRMT R188, R21, 0x7604, R20 ;  /* 0x0000760415bc7816 */ /* 0x000fe40000000014 */
[----:B------:R-:W-:Y:S02]  /*3290*/  PRMT R178, R13, 0x7054, R12 ;  /* 0x000070540db27816 */ /* 0x000fe4000000000c */
[----:B------:R-:W1:Y:S01]  /*32a0*/  LDS.128 R12, [R182+UR5] ;  /* 0x00000005b60c7984 */ /* 0x000e620008000c00 */
[----:B------:R-:W-:Y:S02]  /*32b0*/  PRMT R21, R7, 0x7772, RZ ;  /* 0x0000777207157816 */ /* 0x000fe400000000ff */
[----:B------:R-:W-:Y:S02]  /*32c0*/  PRMT R25, R4, 0x7772, RZ ;  /* 0x0000777204197816 */ /* 0x000fe400000000ff */
[----:B------:R-:W-:Y:S02]  /*32d0*/  PRMT R22, R23, 0x7604, R22 ;  /* 0x0000760417167816 */ /* 0x000fe40000000016 */
[----:B------:R-:W-:-:S02]  /*32e0*/  PRMT R23, R6, 0x7772, RZ ;  /* 0x0000777206177816 */ /* 0x000fc400000000ff */
[-C--:B------:R-:W-:Y:S02]  /*32f0*/  SEL R20, R21, R180.reuse, P2 ;  /* 0x000000b415147207 */ /* 0x080fe40001000000 */
[-C--:B------:R-:W-:Y:S02]  /*3300*/  SEL R25, R25, R180.reuse, P2 ;  /* 0x000000b419197207 */ /* 0x080fe40001000000 */
[----:B--2---:R-:W-:Y:S02]  /*3310*/  PRMT R24, R9, 0x7770, RZ ;  /* 0x0000777009187816 */ /* 0x004fe400000000ff */
[----:B------:R-:W-:Y:S02]  /*3320*/  SEL R23, R23, R180, P2 ;  /* 0x000000b417177207 */ /* 0x000fe40001000000 */
[----:B------:R-:W-:Y:S02]  /*3330*/  PRMT R179, R20, 0x7054, R179 ;  /* 0x0000705414b37816 */ /* 0x000fe400000000b3 */
[----:B------:R-:W-:-:S02]  /*3340*/  PRMT R167, R25, 0x7054, R22 ;  /* 0x0000705419a77816 */ /* 0x000fc40000000016 */
[----:B------:R-:W-:Y:S02]  /*3350*/  PRMT R27, R9, 0x7771, RZ ;  /* 0x00007771091b7816 */ /* 0x000fe400000000ff */
[----:B------:R-:W-:Y:S02]  /*3360*/  SEL R24, R24, R3, P2 ;  /* 0x0000000318187207 */ /* 0x000fe40001000000 */
[----:B------:R-:W-:Y:S02]  /*3370*/  PRMT R20, R11, 0x7770, RZ ;  /* 0x000077700b147816 */ /* 0x000fe400000000ff */
[----:B------:R-:W-:Y:S02]  /*3380*/  PRMT R22, R10, 0x7770, RZ ;  /* 0x000077700a167816 */ /* 0x000fe400000000ff */
[----:B------:R-:W-:Y:S02]  /*3390*/  PRMT R188, R23, 0x7054, R188 ;  /* 0x0000705417bc7816 */ /* 0x000fe400000000bc */
[----:B------:R-:W-:-:S02]  /*33a0*/  SEL R27, R27, R2, P2 ;  /* 0x000000021b1b7207 */ /* 0x000fc40001000000 */
[----:B------:R-:W-:Y:S02]  /*33b0*/  LOP3.LUT R24, R24, 0xffff, RZ, 0xc0, !PT ;  /* 0x0000ffff18187812 */ /* 0x000fe400078ec0ff */
[----:B------:R-:W-:Y:S02]  /*33c0*/  PRMT R21, R11, 0x7771, RZ ;  /* 0x000077710b157816 */ /* 0x000fe400000000ff */
[----:B------:R-:W-:Y:S02]  /*33d0*/  PRMT R23, R10, 0x7771, RZ ;  /* 0x000077710a177816 */ /* 0x000fe400000000ff */
[-C--:B------:R-:W-:Y:S02]  /*33e0*/  SEL R20, R20, R3.reuse, P2 ;  /* 0x0000000314147207 */ /* 0x080fe40001000000 */
[----:B------:R-:W-:Y:S02]  /*33f0*/  SEL R22, R22, R3, P2 ;  /* 0x0000000316167207 */ /* 0x000fe40001000000 */
[----:B------:R-:W-:-:S02]  /*3400*/  PRMT R166, R27, 0x7604, R24 ;  /* 0x000076041ba67816 */ /* 0x000fc40000000018 */
[-C--:B------:R-:W-:Y:S02]  /*3410*/  SEL R21, R21, R2.reuse, P2 ;  /* 0x0000000215157207 */ /* 0x080fe40001000000 */
[----:B------:R-:W-:Y:S02]  /*3420*/  SEL R23, R23, R2, P2 ;  /* 0x0000000217177207 */ /* 0x000fe40001000000 */
[----:B------:R-:W-:Y:S02]  /*3430*/  LOP3.LUT R20, R20, 0xffff, RZ, 0xc0, !PT ;  /* 0x0000ffff14147812 */ /* 0x000fe400078ec0ff */
[----:B------:R-:W-:Y:S02]  /*3440*/  LOP3.LUT R22, R22, 0xffff, RZ, 0xc0, !PT ;  /* 0x0000ffff16167812 */ /* 0x000fe400078ec0ff */
[----:B------:R-:W-:Y:S02]  /*3450*/  PRMT R24, R8, 0x7770, RZ ;  /* 0x0000777008187816 */ /* 0x000fe400000000ff */
[----:B------:R-:W-:-:S02]  /*3460*/  PRMT R165, R21, 0x7604, R20 ;  /* 0x0000760415a57816 */ /* 0x000fc40000000014 */
[----:B------:R-:W-:Y:S02]  /*3470*/  PRMT R164, R23, 0x7604, R22 ;  /* 0x0000760417a47816 */ /* 0x000fe40000000016 */
[----:B------:R-:W-:Y:S02]  /*3480*/  PRMT R25, R8, 0x7771, RZ ;  /* 0x0000777108197816 */ /* 0x000fe400000000ff */
[----:B------:R-:W-:Y:S02]  /*3490*/  SEL R24, R24, R3, P2 ;  /* 0x0000000318187207 */ /* 0x000fe40001000000 */
[----:B------:R-:W-:Y:S02]  /*34a0*/  PRMT R21, R9, 0x7772, RZ ;  /* 0x0000777209157816 */ /* 0x000fe400000000ff */
[----:B------:R-:W-:Y:S02]  /*34b0*/  PRMT R23, R11, 0x7772, RZ ;  /* 0x000077720b177816 */ /* 0x000fe400000000ff */
[----:B------:R-:W-:-:S02]  /*34c0*/  SEL R25, R25, R2, P2 ;  /* 0x0000000219197207 */ /* 0x000fc40001000000 */
[----:B------:R-:W-:Y:S02]  /*34d0*/  LOP3.LUT R24, R24, 0xffff, RZ, 0xc0, !PT ;  /* 0x0000ffff18187812 */ /* 0x000fe400078ec0ff */
[-C--:B------:R-:W-:Y:S02]  /*34e0*/  SEL R21, R21, R180.reuse, P2 ;  /* 0x000000b415157207 */ /* 0x080fe40001000000 */
[----:B------:R-:W-:Y:S02]  /*34f0*/  SEL R20, R23, R180, P2 ;  /* 0x000000b417147207 */ /* 0x000fe40001000000 */
[----:B------:R-:W-:Y:S02]  /*3500*/  PRMT R201, R25, 0x7604, R24 ;  /* 0x0000760419c97816 */ /* 0x000fe40000000018 */
[----:B------:R-:W-:Y:S02]  /*3510*/  PRMT R25, R10, 0x7772, RZ ;  /* 0x000077720a197816 */ /* 0x000fe400000000ff */
[----:B------:R-:W-:-:S02]  /*3520*/  PRMT R166, R21, 0x7054, R166 ;  /* 0x0000705415a67816 */ /* 0x000fc400000000a6 */
[----:B------:R-:W-:Y:S02]  /*3530*/  PRMT R165, R20, 0x7054, R165 ;  /* 0x0000705414a57816 */ /* 0x000fe400000000a5 */
[----:B------:R-:W-:Y:S01]  /*3540*/  PRMT R27, R8, 0x7772, RZ ;  /* 0x00007772081b7816 */ /* 0x000fe200000000ff */
[----:B------:R-:W2:Y:S01]  /*3550*/  LDS.128 R20, [R0+UR5] ;  /* 0x0000000500147984 */ /* 0x000ea20008000c00 */
[-C--:B------:R-:W-:Y:S02]  /*3560*/  SEL R25, R25, R180.reuse, P2 ;  /* 0x000000b419197207 */ /* 0x080fe40001000000 */
[----:B------:R-:W-:Y:S02]  /*3570*/  SEL R24, R27, R180, P2 ;  /* 0x000000b41b187207 */ /* 0x000fe40001000000 */
[----:B------:R-:W-:Y:S02]  /*3580*/  PRMT R164, R25, 0x7054, R164 ;  /* 0x0000705419a47816 */ /* 0x000fe400000000a4 */
[----:B------:R-:W-:-:S02]  /*3590*/  PRMT R201, R24, 0x7054, R201 ;  /* 0x0000705418c97816 */ /* 0x000fc400000000c9 */
[C---:B-1----:R-:W-:Y:S02]  /*35a0*/  PRMT R25, R13.reuse, 0x7771, RZ ;  /* 0x000077710d197816 */ /* 0x042fe400000000ff */
[----:B------:R-:W-:Y:S02]  /*35b0*/  PRMT R30, R13, 0x7770, RZ ;  /* 0x000077700d1e7816 */ /* 0x000fe400000000ff */
[----:B------:R-:W-:Y:S02]  /*35c0*/  PRMT R26, R15, 0x7770, RZ ;  /* 0x000077700f1a7816 */ /* 0x000fe400000000ff */
[----:B------:R-:W-:Y:S02]  /*35d0*/  PRMT R28, R14, 0x7770, RZ ;  /* 0x000077700e1c7816 */ /* 0x000fe400000000ff */
[----:B------:R-:W-:Y:S02]  /*35e0*/  PRMT R24, R12, 0x7770, RZ ;  /* 0x000077700c187816 */ /* 0x000fe400000000ff */
[----:B------:R-:W-:-:S02]  /*35f0*/  SEL R190, R25, R2, P2 ;  /* 0x0000000219be7207 */ /* 0x000fc40001000000 */
[-C--:B------:R-:W-:Y:S02]  /*3600*/  SEL R27, R30, R3.reuse, P2 ;  /* 0x000000031e1b7207 */ /* 0x080fe40001000000 */
[-C--:B------:R-:W-:Y:S02]  /*3610*/  SEL R26, R26, R3.reuse, P2 ;  /* 0x000000031a1a7207 */ /* 0x080fe40001000000 */
[-C--:B------:R-:W-:Y:S02]  /*3620*/  SEL R25, R28, R3.reuse, P2 ;  /* 0x000000031c197207 */ /* 0x080fe40001000000 */
[----:B------:R-:W-:Y:S02]  /*3630*/  SEL R24, R24, R3, P2 ;  /* 0x0000000318187207 */ /* 0x000fe40001000000 */
[----:B------:R-:W-:Y:S02]  /*3640*/  PRMT R191, R15, 0x7771, RZ ;  /* 0x000077710fbf7816 */ /* 0x000fe400000000ff */
[----:B------:R-:W-:-:S02]  /*3650*/  PRMT R29, R14, 0x7771, RZ ;  /* 0x000077710e1d7816 */ /* 0x000fc400000000ff */
[----:B------:R-:W-:Y:S02]  /*3660*/  PRMT R171, R12, 0x7771, RZ ;  /* 0x000077710cab7816 */ /* 0x000fe400000000ff */
[----:B------:R-:W-:Y:S02]  /*3670*/  LOP3.LUT R27, R27, 0xffff, RZ, 0xc0, !PT ;  /* 0x0000ffff1b1b7812 */ /* 0x000fe400078ec0ff */
[----:B------:R-:W-:Y:S02]  /*3680*/  LOP3.LUT R26, R26, 0xffff, RZ, 0xc0, !PT ;  /* 0x0000ffff1a1a7812 */ /* 0x000fe400078ec0ff */
[----:B------:R-:W-:Y:S02]  /*3690*/  LOP3.LUT R25, R25, 0xffff, RZ, 0xc0, !PT ;  /* 0x0000ffff19197812 */ /* 0x000fe400078ec0ff */
[----:B------:R-:W-:Y:S02]  /*36a0*/  LOP3.LUT R24, R24, 0xffff, RZ, 0xc0, !PT ;  /* 0x0000ffff18187812 */ /* 0x000fe400078ec0ff */
[----:B------:R-:W-:-:S02]  /*36b0*/  SEL R191, R191, R2, P2 ;  /* 0x00000002bfbf7207 */ /* 0x000fc40001000000 */
[-C--:B------:R-:W-:Y:S02]  /*36c0*/  SEL R200, R29, R2.reuse, P2 ;  /* 0x000000021dc87207 */ /* 0x080fe40001000000 */
[----:B------:R-:W-:Y:S02]  /*36d0*/  SEL R171, R171, R2, P2 ;  /* 0x00000002abab7207 */ /* 0x000fe40001000000 */
[----:B------:R-:W-:Y:S02]  /*36e0*/  PRMT R190, R190, 0x7604, R27 ;  /* 0x00007604bebe7816 */ /* 0x000fe4000000001b */
[----:B------:R-:W-:Y:S02]  /*36f0*/  PRMT R191, R191, 0x7604, R26 ;  /* 0x00007604bfbf7816 */ /* 0x000fe4000000001a */
[----:B------:R-:W-:Y:S02]  /*3700*/  PRMT R200, R200, 0x7604, R25 ;  /* 0x00007604c8c87816 */ /* 0x000fe40000000019 */
[----:B------:R-:W-:-:S02]  /*3710*/  PRMT R171, R171, 0x7604, R24 ;  /* 0x00007604abab7816 */ /* 0x000fc40000000018 */
[----:B------:R-:W1:Y:S01]  /*3720*/  LDS.128 R24, [R221+UR5] ;  /* 0x00000005dd187984 */ /* 0x000e620008000c00 */
[----:B------:R-:W-:Y:S02]  /*3730*/  PRMT R30, R15, 0x7772, RZ ;  /* 0x000077720f1e7816 */ /* 0x000fe400000000ff */
[----:B------:R-:W-:Y:S02]  /*3740*/  PRMT R29, R14, 0x7772, RZ ;  /* 0x000077720e1d7816 */ /* 0x000fe400000000ff */
[----:B------:R-:W-:Y:S02]  /*3750*/  PRMT R28, R12, 0x7772, RZ ;  /* 0x000077720c1c7816 */ /* 0x000fe400000000ff */
[-C--:B------:R-:W-:Y:S02]  /*3760*/  SEL R30, R30, R180.reuse, P2 ;  /* 0x000000b41e1e7207 */ /* 0x080fe40001000000 */
[-C--:B------:R-:W-:Y:S02]  /*3770*/  SEL R29, R29, R180.reuse, P2 ;  /* 0x000000b41d1d7207 */ /* 0x080fe40001000000 */
[----:B------:R-:W-:-:S02]  /*3780*/  SEL R28, R28, R180, P2 ;  /* 0x000000b41c1c7207 */ /* 0x000fc40001000000 */
[----:B------:R-:W-:Y:S02]  /*3790*/  PRMT R191, R30, 0x7054, R191 ;  /* 0x000070541ebf7816 */ /* 0x000fe400000000bf */
[----:B------:R-:W-:Y:S02]  /*37a0*/  PRMT R200, R29, 0x7054, R200 ;  /* 0x000070541dc87816 */ /* 0x000fe400000000c8 */
[----:B------:R-:W-:Y:S02]  /*37b0*/  PRMT R171, R28, 0x7054, R171 ;  /* 0x000070541cab7816 */ /* 0x000fe400000000ab */
[----:B------:R-:W-:Y:S02]  /*37c0*/  PRMT R31, R13, 0x7772, RZ ;  /* 0x000077720d1f7816 */ /* 0x000fe400000000ff */
[----:B--2---:R-:W-:Y:S02]  /*37d0*/  PRMT R30, R21, 0x7770, RZ ;  /* 0x00007770151e7816 */ /* 0x004fe400000000ff */
[----:B------:R-:W-:-:S02]  /*37e0*/  PRMT R29, R23, 0x7770, RZ ;  /* 0x00007770171d7816 */ /* 0x000fc400000000ff */
[C---:B------:R-:W-:Y:S02]  /*37f0*/  PRMT R28, R22.reuse, 0x7770, RZ ;  /* 0x00007770161c7816 */ /* 0x040fe400000000ff */
[----:B------:R-:W-:Y:S02]  /*3800*/  SEL R31, R31, R180, P2 ;  /* 0x000000b41f1f7207 */ /* 0x000fe40001000000 */
[----:B------:R-:W-:Y:S02]  /*3810*/  PRMT R170, R21, 0x7771, RZ ;  /* 0x0000777115aa7816 */ /* 0x000fe400000000ff */
[----:B------:R-:W-:Y:S02]  /*3820*/  PRMT R169, R23, 0x7771, RZ ;  /* 0x0000777117a97816 */ /* 0x000fe400000000ff */
[----:B------:R-:W-:Y:S02]  /*3830*/  PRMT R168, R22, 0x7771, RZ ;  /* 0x0000777116a87816 */ /* 0x000fe400000000ff */
[----:B------:R-:W-:-:S02]  /*3840*/  SEL R30, R30, R3, P2 ;  /* 0x000000031e1e7207 */ /* 0x000fc40001000000 */
[-C--:B------:R-:W-:Y:S02]  /*3850*/  SEL R29, R29, R3.reuse, P2 ;  /* 0x000000031d1d7207 */ /* 0x080fe40001000000 */
[----:B------:R-:W-:Y:S02]  /*3860*/  SEL R28, R28, R3, P2 ;  /* 0x000000031c1c7207 */ /* 0x000fe40001000000 */
[----:B------:R-:W-:Y:S02]  /*3870*/  PRMT R190, R31, 0x7054, R190 ;  /* 0x000070541fbe7816 */ /* 0x000fe400000000be */
[-C--:B------:R-:W-:Y:S02]  /*3880*/  SEL R170, R170, R2.reuse, P2 ;  /* 0x00000002aaaa7207 */ /* 0x080fe40001000000 */
[----:B------:R-:W-:Y:S02]  /*3890*/  SEL R169, R169, R2, P2 ;  /* 0x00000002a9a97207 */ /* 0x000fe40001000000 */
[----:B------:R-:W-:-:S02]  /*38a0*/  LOP3.LUT R30, R30, 0xffff, RZ, 0xc0, !PT ;  /* 0x0000ffff1e1e7812 */ /* 0x000fc400078ec0ff */
[----:B------:R-:W-:Y:S02]  /*38b0*/  LOP3.LUT R29, R29, 0xffff, RZ, 0xc0, !PT ;  /* 0x0000ffff1d1d7812 */ /* 0x000fe400078ec0ff */
[----:B------:R-:W-:Y:S02]  /*38c0*/  SEL R168, R168, R2, P2 ;  /* 0x00000002a8a87207 */ /* 0x000fe40001000000 */
[----:B------:R-:W-:Y:S02]  /*38d0*/  LOP3.LUT R28, R28, 0xffff, RZ, 0xc0, !PT ;  /* 0x0000ffff1c1c7812 */ /* 0x000fe400078ec0ff */
[----:B------:R-:W-:Y:S02]  /*38e0*/  PRMT R31, R20, 0x7770, RZ ;  /* 0x00007770141f7816 */ /* 0x000fe400000000ff */
[----:B------:R-:W-:Y:S02]  /*38f0*/  PRMT R170, R170, 0x7604, R30 ;  /* 0x00007604aaaa7816 */ /* 0x000fe4000000001e */
[----:B------:R-:W-:-:S02]  /*3900*/  PRMT R169, R169, 0x7604, R29 ;  /* 0x00007604a9a97816 */ /* 0x000fc4000000001d */
[----:B------:R-:W-:Y:S02]  /*3910*/  PRMT R168, R168, 0x7604, R28 ;  /* 0x00007604a8a87816 */ /* 0x000fe4000000001c */
[----:B------:R-:W-:Y:S02]  /*3920*/  PRMT R30, R21, 0x7772, RZ ;  /* 0x00007772151e7816 */ /* 0x000fe400000000ff */
[----:B------:R-:W-:Y:S02]  /*3930*/  SEL R31, R31, R3, P2 ;  /* 0x000000031f1f7207 */ /* 0x000fe40001000000 */
[----:B------:R-:W-:Y:S02]  /*3940*/  PRMT R29, R23, 0x7772, RZ ;  /* 0x00007772171d7816 */ /* 0x000fe400000000ff */
[----:B------:R-:W-:Y:S02]  /*3950*/  PRMT R28, R22, 0x7772, RZ ;  /* 0x00007772161c7816 */ /* 0x000fe400000000ff */
[----:B------:R-:W-:-:S02]  /*3960*/  PRMT R208, R20, 0x7771, RZ ;  /* 0x0000777114d07816 */ /* 0x000fc400000000ff */
[----:B------:R-:W-:Y:S02]  /*3970*/  LOP3.LUT R31, R31, 0xffff, RZ, 0xc0, !PT ;  /* 0x0000ffff1f1f7812 */ /* 0x000fe400078ec0ff */
[-C--:B------:R-:W-:Y:S02]  /*3980*/  SEL R30, R30, R180.reuse, P2 ;  /* 0x000000b41e1e7207 */ /* 0x080fe40001000000 */
[-C--:B------:R-:W-:Y:S02]  /*3990*/  SEL R29, R29, R180.reuse, P2 ;  /* 0x000000b41d1d7207 */ /* 0x080fe40001000000 */
[----:B------:R-:W-:Y:S02]  /*39a0*/  SEL R28, R28, R180, P2 ;  /* 0x000000b41c1c7207 */ /* 0x000fe40001000000 */
[----:B------:R-:W-:Y:S02]  /*39b0*/  SEL R208, R208, R2, P2 ;  /* 0x00000002d0d07207 */ /* 0x000fe40001000000 */
[----:B------:R-:W-:-:S02]  /*39c0*/  PRMT R170, R30, 0x7054, R170 ;  /* 0x000070541eaa7816 */ /* 0x000fc400000000aa */
[----:B------:R-:W-:Y:S02]  /*39d0*/  PRMT R208, R208, 0x7604, R31 ;  /* 0x00007604d0d07816 */ /* 0x000fe4000000001f */
[----:B------:R-:W-:Y:S02]  /*39e0*/  PRMT R169, R29, 0x7054, R169 ;  /* 0x000070541da97816 */ /* 0x000fe400000000a9 */
[----:B------:R-:W-:Y:S02]  /*39f0*/  PRMT R168, R28, 0x7054, R168 ;  /* 0x000070541ca87816 */ /* 0x000fe400000000a8 */
[C---:B-1----:R-:W-:Y:S01]  /*3a00*/  PRMT R112, R25.reuse, 0x7770, RZ ;  /* 0x0000777019707816 */ /* 0x042fe200000000ff */
[----:B------:R-:W1:Y:S01]  /*3a10*/  LDS.128 R28, [R220+UR5] ;  /* 0x00000005dc1c7984 */ /* 0x000e620008000c00 */
[----:B------:R-:W-:Y:S02]  /*3a20*/  PRMT R113, R20, 0x7772, RZ ;  /* 0x0000777214717816 */ /* 0x000fe400000000ff */
[----:B------:R-:W-:-:S02]  /*3a30*/  PRMT R206, R25, 0x7771, RZ ;  /* 0x0000777119ce7816 */ /* 0x000fc400000000ff */
[----:B------:R-:W-:Y:S02]  /*3a40*/  SEL R112, R112, R3, P2 ;  /* 0x0000000370707207 */ /* 0x000fe40001000000 */
[----:B------:R-:W-:Y:S02]  /*3a50*/  SEL R113, R113, R180, P2 ;  /* 0x000000b471717207 */ /* 0x000fe40001000000 */
[----:B------:R-:W-:Y:S02]  /*3a60*/  SEL R206, R206, R2, P2 ;  /* 0x00000002cece7207 */ /* 0x000fe40001000000 */
[----:B------:R-:W-:Y:S02]  /*3a70*/  LOP3.LUT R112, R112, 0xffff, RZ, 0xc0, !PT ;  /* 0x0000ffff70707812 */ /* 0x000fe400078ec0ff */
[----:B------:R-:W-:Y:S02]  /*3a80*/  PRMT R208, R113, 0x7054, R208 ;  /* 0x0000705471d07816 */ /* 0x000fe400000000d0 */
[----:B------:R-:W-:-:S02]  /*3a90*/  PRMT R113, R26, 0x7770, RZ ;  /* 0x000077701a717816 */ /* 0x000fc400000000ff */
[----:B------:R-:W-:Y:S02]  /*3aa0*/  PRMT R206, R206, 0x7604, R112 ;  /* 0x00007604cece7816 */ /* 0x000fe40000000070 */
[----:B------:R-:W-:Y:S02]  /*3ab0*/  PRMT R112, R26, 0x7771, RZ ;  /* 0x000077711a707816 */ /* 0x000fe400000000ff */
[----:B------:R-:W-:Y:S02]  /*3ac0*/  SEL R113, R113, R3, P2 ;  /* 0x0000000371717207 */ /* 0x000fe40001000000 */
[----:B------:R-:W-:Y:S02]  /*3ad0*/  SEL R112, R112, R2, P2 ;  /* 0x0000000270707207 */ /* 0x000fe40001000000 */
[----:B------:R-:W-:Y:S02]  /*3ae0*/  LOP3.LUT R202, R113, 0xffff, RZ, 0xc0, !PT ;  /* 0x0000ffff71ca7812 */ /* 0x000fe400078ec0ff */
[----:B------:R-:W-:-:S02]  /*3af0*/  PRMT R113, R24, 0x7770, RZ ;  /* 0x0000777018717816 */ /* 0x000fc400000000ff */
[----:B------:R-:W-:Y:S02]  /*3b00*/  PRMT R202, R112, 0x7604, R202 ;  /* 0x0000760470ca7816 */ /* 0x000fe400000000ca */
[----:B------:R-:W-:Y:S02]  /*3b10*/  PRMT R112, R25, 0x7772, RZ ;  /* 0x0000777219707816 */ /* 0x000fe400000000ff */
[----:B------:R-:W-:Y:S02]  /*3b20*/  PRMT R175, R24, 0x7771, RZ ;  /* 0x0000777118af7816 */ /* 0x000fe400000000ff */
[----:B------:R-:W-:Y:S02]  /*3b30*/  SEL R113, R113, R3, P2 ;  /* 0x0000000371717207 */ /* 0x000fe40001000000 */
[----:B------:R-:W-:Y:S02]  /*3b40*/  SEL R112, R112, R180, P2 ;  /* 0x000000b470707207 */ /* 0x000fe40001000000 */
[----:B------:R-:W-:-:S02]  /*3b50*/  PRMT R114, R27, 0x7770, RZ ;  /* 0x000077701b727816 */ /* 0x000fc400000000ff */
[----:B------:R-:W-:Y:S02]  /*3b60*/  SEL R175, R175, R2, P2 ;  /* 0x00000002afaf7207 */ /* 0x000fe40001000000 */
[----:B------:R-:W-:Y:S02]  /*3b70*/  LOP3.LUT R113, R113, 0xffff, RZ, 0xc0, !PT ;  /* 0x0000ffff71717812 */ /* 0x000fe400078ec0ff */
[----:B------:R-:W-:Y:S02]  /*3b80*/  PRMT R206, R112, 0x7054, R206 ;  /* 0x0000705470ce7816 */ /* 0x000fe400000000ce */
[----:B------:R-:W-:Y:S02]  /*3b90*/  PRMT R207, R27, 0x7771, RZ ;  /* 0x000077711bcf7816 */ /* 0x000fe400000000ff */
[----:B------:R-:W-:Y:S02]  /*3ba0*/  SEL R114, R114, R3, P2 ;  /* 0x0000000372727207 */ /* 0x000fe40001000000 */
[----:B------:R-:W-:-:S02]  /*3bb0*/  PRMT R112, R26, 0x7772, RZ ;  /* 0x000077721a707816 */ /* 0x000fc400000000ff */
[----:B------:R-:W-:Y:S02]  /*3bc0*/  PRMT R175, R175, 0x7604, R113 ;  /* 0x00007604afaf7816 */ /* 0x000fe40000000071 */
[----:B------:R-:W-:Y:S02]  /*3bd0*/  SEL R207, R207, R2, P2 ;  /* 0x00000002cfcf7207 */ /* 0x000fe40001000000 */
[----:B------:R-:W-:Y:S02]  /*3be0*/  LOP3.LUT R114, R114, 0xffff, RZ, 0xc0, !PT ;  /* 0x0000ffff72727812 */ /* 0x000fe400078ec0ff */
[----:B------:R-:W-:Y:S02]  /*3bf0*/  PRMT R113, R27, 0x7772, RZ ;  /* 0x000077721b717816 */ /* 0x000fe400000000ff */
[----:B------:R-:W-:Y:S02]  /*3c00*/  SEL R112, R112, R180, P2 ;  /* 0x000000b470707207 */ /* 0x000fe40001000000 */
[----:B------:R-:W-:-:S02]  /*3c10*/  PRMT R207, R207, 0x7604, R114 ;  /* 0x00007604cfcf7816 */ /* 0x000fc40000000072 */
[----:B------:R-:W-:Y:S02]  /*3c20*/  SEL R113, R113, R180, P2 ;  /* 0x000000b471717207 */ /* 0x000fe40001000000 */
[----:B------:R-:W-:Y:S02]  /*3c30*/  PRMT R202, R112, 0x7054, R202 ;  /* 0x0000705470ca7816 */ /* 0x000fe400000000ca */
[----:B-1----:R-:W-:Y:S02]  /*3c40*/  PRMT R112, R29, 0x7770, RZ ;  /* 0x000077701d707816 */ /* 0x002fe400000000ff */
[----:B------:R-:W-:Y:S02]  /*3c50*/  PRMT R207, R113, 0x7054, R207 ;  /* 0x0000705471cf7816 */ /* 0x000fe400000000cf */
[----:B------:R-:W-:Y:S02]  /*3c60*/  SEL R112, R112, R3, P2 ;  /* 0x0000000370707207 */ /* 0x000fe40001000000 */
[----:B------:R-:W-:-:S02]  /*3c70*/  PRMT R113, R24, 0x7772, RZ ;  /* 0x0000777218717816 */ /* 0x000fc400000000ff */
[----:B------:R-:W-:Y:S02]  /*3c80*/  PRMT R174, R29, 0x7771, RZ ;  /* 0x000077711dae7816 */ /* 0x000fe400000000ff */
[----:B------:R-:W-:Y:S02]  /*3c90*/  SEL R113, R113, R180, P2 ;  /* 0x000000b471717207 */ /* 0x000fe40001000000 */
[----:B------:R-:W-:Y:S02]  /*3ca0*/  LOP3.LUT R112, R112, 0xffff, RZ, 0xc0, !PT ;  /* 0x0000ffff70707812 */ /* 0x000fe400078ec0ff */
[----:B------:R-:W-:Y:S02]  /*3cb0*/  SEL R174, R174, R2, P2 ;  /* 0x00000002aeae7207 */ /* 0x000fe40001000000 */
[----:B------:R-:W-:Y:S02]  /*3cc0*/  PRMT R175, R113, 0x7054, R175 ;  /* 0x0000705471af7816 */ /* 0x000fe400000000af */
[----:B------:R-:W-:-:S02]  /*3cd0*/  PRMT R174, R174, 0x7604, R112 ;  /* 0x00007604aeae7816 */ /* 0x000fc40000000070 */
[----:B------:R-:W1:Y:S01]  /*3ce0*/  LDS.128 R112, [R219+UR5] ;  /* 0x00000005db707984 */ /* 0x000e620008000c00 */
[----:B------:R-:W-:Y:S02]  /*3cf0*/  PRMT R117, R31, 0x7770, RZ ;  /* 0x000077701f757816 */ /* 0x000fe400000000ff */
[C---:B------:R-:W-:Y:S02]  /*3d00*/  PRMT R116, R30.reuse, 0x7770, RZ ;  /* 0x000077701e747816 */ /* 0x040fe400000000ff */
[-C--:B------:R-:W-:Y:S02]  /*3d10*/  SEL R117, R117, R3.reuse, P2 ;  /* 0x0000000375757207 */ /* 0x080fe40001000000 */
[----:B------:R-:W-:Y:S02]  /*3d20*/  PRMT R173, R31, 0x7771, RZ ;  /* 0x000077711fad7816 */ /* 0x000fe400000000ff */
[----:B------:R-:W-:Y:S02]  /*3d30*/  PRMT R172, R30, 0x7771, RZ ;  /* 0x000077711eac7816 */ /* 0x000fe400000000ff */
[----:B------:R-:W-:-:S02]  /*3d40*/  SEL R116, R116, R3, P2 ;  /* 0x0000000374747207 */ /* 0x000fc40001000000 */
[-C--:B------:R-:W-:Y:S02]  /*3d50*/  SEL R173, R173, R2.reuse, P2 ;  /* 0x00000002adad7207 */ /* 0x080fe40001000000 */
[----:B------:R-:W-:Y:S02]  /*3d60*/  SEL R172, R172, R2, P2 ;  /* 0x00000002acac7207 */ /* 0x000fe40001000000 */
[----:B------:R-:W-:Y:S02]  /*3d70*/  LOP3.LUT R117, R117, 0xffff, RZ, 0xc0, !PT ;  /* 0x0000ffff75757812 */ /* 0x000fe400078ec0ff */
[----:B------:R-:W-:Y:S02]  /*3d80*/  LOP3.LUT R116, R116, 0xffff, RZ, 0xc0, !PT ;  /* 0x0000ffff74747812 */ /* 0x000fe400078ec0ff */
[----:B------:R-:W-:Y:S02]  /*3d90*/  PRMT R173, R173, 0x7604, R117 ;  /* 0x00007604adad7816 */ /* 0x000fe40000000075 */
[----:B------:R-:W-:-:S02]  /*3da0*/  PRMT R172, R172, 0x7604, R116 ;  /* 0x00007604acac7816 */ /* 0x000fc40000000074 */
[C---:B------:R-:W-:Y:S02]  /*3db0*/  PRMT R117, R28.reuse, 0x7770, RZ ;  /* 0x000077701c757816 */ /* 0x040fe400000000ff */
[----:B------:R-:W-:Y:S02]  /*3dc0*/  PRMT R116, R29, 0x7772, RZ ;  /* 0x000077721d747816 */ /* 0x000fe400000000ff */
[----:B------:R-:W-:Y:S02]  /*3dd0*/  SEL R117, R117, R3, P2 ;  /* 0x0000000375757207 */ /* 0x000fe40001000000 */
[----:B------:R-:W-:Y:S02]  /*3de0*/  PRMT R205, R28, 0x7771, RZ ;  /* 0x000077711ccd7816 */ /* 0x000fe400000000ff */
[----:B------:R-:W-:Y:S02]  /*3df0*/  SEL R116, R116, R180, P2 ;  /* 0x000000b474747207 */ /* 0x000fe40001000000 */
[----:B------:R-:W-:-:S02]  /*3e00*/  SEL R205, R205, R2, P2 ;  /* 0x00000002cdcd7207 */ /* 0x000fc40001000000 */
[----:B------:R-:W-:Y:S02]  /*3e10*/  LOP3.LUT R117, R117, 0xffff, RZ, 0xc0, !PT ;  /* 0x0000ffff75757812 */ /* 0x000fe400078ec0ff */
[----:B------:R-:W-:Y:S02]  /*3e20*/  PRMT R174, R116, 0x7054, R174 ;  /* 0x0000705474ae7816 */ /* 0x000fe400000000ae */
[----:B------:R-:W-:Y:S02]  /*3e30*/  PRMT R116, R30, 0x7772, RZ ;  /* 0x000077721e747816 */ /* 0x000fe400000000ff */
[----:B------:R-:W-:Y:S02]  /*3e40*/  PRMT R205, R205, 0x7604, R117 ;  /* 0x00007604cdcd7816 */ /* 0x000fe40000000075 */
[----:B------:R-:W-:Y:S02]  /*3e50*/  PRMT R117, R31, 0x7772, RZ ;  /* 0x000077721f757816 */ /* 0x000fe400000000ff */
[----:B------:R-:W-:-:S02]  /*3e60*/  SEL R116, R116, R180, P2 ;  /* 0x000000b474747207 */ /* 0x000fc40001000000 */
        /* <DEDUP_REMOVED lines=8> */
[----:B------:R-:W-:Y:S02]  /*3ef0*/  SEL R204, R204, R2, P2 ;  /* 0x00000002cccc7207 */ /* 0x000fe40001000000 */
[----:B------:R-:W-:Y:S02]  /*3f00*/  LOP3.LUT R116, R116, 0xffff, RZ, 0xc0, !PT ;  /* 0x0000ffff74747812 */ /* 0x000fe400078ec0ff */
[----:B------:R-:W-:Y:S02]  /*3f10*/  PRMT R205, R117, 0x7054, R205 ;  /* 0x0000705475cd7816 */ /* 0x000fe400000000cd */
[----:B------:R-:W-:-:S02]  /*3f20*/  PRMT R204, R204, 0x7604, R116 ;  /* 0x00007604cccc7816 */ /* 0x000fc40000000074 */
[----:B------:R-:W-:Y:S02]  /*3f30*/  PRMT R117, R115, 0x7770, RZ ;  /* 0x0000777073757816 */ /* 0x000fe400000000ff */
[----:B------:R-:W-:Y:S02]  /*3f40*/  PRMT R116, R114, 0x7770, RZ ;  /* 0x0000777072747816 */ /* 0x000fe400000000ff */
[-C--:B------:R-:W-:Y:S02]  /*3f50*/  SEL R117, R117, R3.reuse, P2 ;  /* 0x0000000375757207 */ /* 0x080fe40001000000 */
[----:B------:R-:W-:Y:S02]  /*3f60*/  SEL R116, R116, R3, P2 ;  /* 0x0000000374747207 */ /* 0x000fe40001000000 */
[----:B------:R-:W-:Y:S02]  /*3f70*/  PRMT R203, R115, 0x7771, RZ ;  /* 0x0000777173cb7816 */ /* 0x000fe400000000ff */
[----:B------:R-:W-:-:S02]  /*3f80*/  PRMT R176, R114, 0x7771, RZ ;  /* 0x0000777172b07816 */ /* 0x000fc400000000ff */
[----:B------:R-:W-:Y:S02]  /*3f90*/  LOP3.LUT R117, R117, 0xffff, RZ, 0xc0, !PT ;  /* 0x0000ffff75757812 */ /* 0x000fe400078ec0ff */
[----:B------:R-:W-:Y:S02]  /*3fa0*/  LOP3.LUT R116, R116, 0xffff, RZ, 0xc0, !PT ;  /* 0x0000ffff74747812 */ /* 0x000fe400078ec0ff */
[-C--:B------:R-:W-:Y:S02]  /*3fb0*/  SEL R203, R203, R2.reuse, P2 ;  /* 0x00000002cbcb7207 */ /* 0x080fe40001000000 */
[----:B------:R-:W-:Y:S02]  /*3fc0*/  SEL R176, R176, R2, P2 ;  /* 0x00000002b0b07207 */ /* 0x000fe40001000000 */
[----:B------:R-:W-:Y:S02]  /*3fd0*/  PRMT R203, R203, 0x7604, R117 ;  /* 0x00007604cbcb7816 */ /* 0x000fe40000000075 */
[----:B------:R-:W-:-:S02]  /*3fe0*/  PRMT R176, R176, 0x7604, R116 ;  /* 0x00007604b0b07816 */ /* 0x000fc40000000074 */
[----:B------:R-:W1:Y:S01]  /*3ff0*/  LDS.128 R116, [R218+UR5] ;  /* 0x00000005da747984 */ /* 0x000e620008000c00 */
        /* <DEDUP_REMOVED lines=14> */
[----:B------:R-:W-:Y:S02]  /*40e0*/  PRMT R5, R5, 0x7773, RZ ;  /* 0x0000777305057816 */ /* 0x000fe400000000ff */
[----:B------:R-:W-:Y:S02]  /*40f0*/  PRMT R181, R185, 0x7773, RZ ;  /* 0x00007773b9b57816 */ /* 0x000fe400000000ff */
[----:B------:R-:W-:Y:S02]  /*4100*/  PRMT R203, R189, 0x7054, R203 ;  /* 0x00007054bdcb7816 */ /* 0x000fe400000000cb */
[----:B------:R-:W-:-:S02]  /*4110*/  PRMT R189, R112, 0x7772, RZ ;  /* 0x0000777270bd7816 */ /* 0x000fc400000000ff */
[----:B------:R-:W-:Y:S02]  /*4120*/  SEL R5, R5, R181, P2 ;  /* 0x000000b505057207 */ /* 0x000fe40001000000 */
[----:B------:R-:W-:Y:S02]  /*4130*/  SEL R189, R189, R180, P2 ;  /* 0x000000b4bdbd7207 */ /* 0x000fe40001000000 */
[----:B------:R-:W-:Y:S02]  /*4140*/  PRMT R5, R5, 0x654, R178 ;  /* 0x0000065405057816 */ /* 0x000fe400000000b2 */
[----:B-1----:R-:W-:Y:S02]  /*4150*/  PRMT R178, R117, 0x7770, RZ ;  /* 0x0000777075b27816 */ /* 0x002fe400000000ff */
[----:B------:R-:W-:Y:S02]  /*4160*/  PRMT R177, R189, 0x7054, R177 ;  /* 0x00007054bdb17816 */ /* 0x000fe400000000b1 */
[----:B------:R-:W-:-:S02]  /*4170*/  SEL R178, R178, R3, P2 ;  /* 0x00000003b2b27207 */ /* 0x000fc40001000000 */
[----:B------:R-:W-:Y:S02]  /*4180*/  PRMT R189, R117, 0x7771, RZ ;  /* 0x0000777175bd7816 */ /* 0x000fe400000000ff */
[----:B------:R-:W-:Y:S02]  /*4190*/  LOP3.LUT R178, R178, 0xffff, RZ, 0xc0, !PT ;  /* 0x0000ffffb2b27812 */ /* 0x000fe400078ec0ff */
[----:B------:R-:W-:Y:S02]  /*41a0*/  SEL R189, R189, R2, P2 ;  /* 0x00000002bdbd7207 */ /* 0x000fe40001000000 */
[----:B------:R-:W-:Y:S02]  /*41b0*/  PRMT R7, R7, 0x7773, RZ ;  /* 0x0000777307077816 */ /* 0x000fe400000000ff */
[----:B------:R-:W-:Y:S02]  /*41c0*/  PRMT R178, R189, 0x7604, R178 ;  /* 0x00007604bdb27816 */ /* 0x000fe400000000b2 */
[----:B------:R-:W-:-:S02]  /*41d0*/  PRMT R189, R117, 0x7772, RZ ;  /* 0x0000777275bd7816 */ /* 0x000fc400000000ff */
[----:B------:R-:W-:Y:S02]  /*41e0*/  SEL R7, R7, R181, P2 ;  /* 0x000000b507077207 */ /* 0x000fe40001000000 */
[----:B------:R-:W-:Y:S02]  /*41f0*/  SEL R189, R189, R180, P2 ;  /* 0x000000b4bdbd7207 */ /* 0x000fe40001000000 */
[----:B------:R-:W-:Y:S02]  /*4200*/  PRMT R7, R7, 0x654, R179 ;  /* 0x0000065407077816 */ /* 0x000fe400000000b3 */
[----:B------:R-:W-:Y:S02]  /*4210*/  PRMT R179, R118, 0x7770, RZ ;  /* 0x0000777076b37816 */ /* 0x000fe400000000ff */
        /* <DEDUP_REMOVED lines=32> */
[----:B------:R-:W-:Y:S02]  /*4420*/  PRMT R11, R11, 0x7773, RZ ;  /* 0x000077730b0b7816 */ /* 0x000fe400000000ff */
[----:B------:R-:W-:Y:S02]  /*4430*/  PRMT R10, R10, 0x7773, RZ ;  /* 0x000077730a0a7816 */ /* 0x000fe400000000ff */
[----:B------:R-:W-:Y:S02]  /*4440*/  SEL R167, R167, R180, P2 ;  /* 0x000000b4a7a77207 */ /* 0x000fe40001000000 */
[-C--:B------:R-:W-:Y:S02]  /*4450*/  SEL R9, R9, R181.reuse, P2 ;  /* 0x000000b509097207 */ /* 0x080fe40001000000 */
[-C--:B------:R-:W-:Y:S02]  /*4460*/  SEL R11, R11, R181.reuse, P2 ;  /* 0x000000b50b0b7207 */ /* 0x080fe40001000000 */
[----:B------:R-:W-:-:S02]  /*4470*/  SEL R10, R10, R181, P2 ;  /* 0x000000b50a0a7207 */ /* 0x000fc40001000000 */
[----:B------:R-:W-:Y:S02]  /*4480*/  PRMT R188, R167, 0x7054, R188 ;  /* 0x00007054a7bc7816 */ /* 0x000fe400000000bc */
[----:B------:R-:W-:Y:S02]  /*4490*/  PRMT R9, R9, 0x654, R166 ;  /* 0x0000065409097816 */ /* 0x000fe400000000a6 */
[----:B------:R-:W-:Y:S02]  /*44a0*/  PRMT R11, R11, 0x654, R165 ;  /* 0x000006540b0b7816 */ /* 0x000fe400000000a5 */
[----:B------:R-:W-:Y:S02]  /*44b0*/  PRMT R10, R10, 0x654, R164 ;  /* 0x000006540a0a7816 */ /* 0x000fe400000000a4 */
[----:B------:R-:W1:Y:S01]  /*44c0*/  LDS.128 R164, [R217+UR5] ;  /* 0x00000005d9a47984 */ /* 0x000e620008000c00 */
[----:B------:R-:W-:Y:S02]  /*44d0*/  PRMT R13, R13, 0x7773, RZ ;  /* 0x000077730d0d7816 */ /* 0x000fe400000000ff */
[----:B------:R-:W-:-:S02]  /*44e0*/  PRMT R8, R8, 0x7773, RZ ;  /* 0x0000777308087816 */ /* 0x000fc400000000ff */
[-C--:B------:R-:W-:Y:S02]  /*44f0*/  SEL R13, R13, R181.reuse, P2 ;  /* 0x000000b50d0d7207 */ /* 0x080fe40001000000 */
[----:B------:R-:W-:Y:S02]  /*4500*/  SEL R8, R8, R181, P2 ;  /* 0x000000b508087207 */ /* 0x000fe40001000000 */
[----:B------:R-:W-:Y:S02]  /*4510*/  PRMT R13, R13, 0x654, R190 ;  /* 0x000006540d0d7816 */ /* 0x000fe400000000be */
[----:B------:R-:W-:Y:S02]  /*4520*/  PRMT R8, R8, 0x654, R201 ;  /* 0x0000065408087816 */ /* 0x000fe400000000c9 */
        /* <DEDUP_REMOVED lines=9> */
[----:B------:R-:W-:Y:S02]  /*45c0*/  PRMT R23, R23, 0x7773, RZ ;  /* 0x0000777317177816 */ /* 0x000fe400000000ff */
[----:B------:R-:W-:Y:S02]  /*45d0*/  PRMT R12, R12, 0x654, R171 ;  /* 0x000006540c0c7816 */ /* 0x000fe400000000ab */
[----:B------:R-:W-:Y:S02]  /*45e0*/  PRMT R22, R22, 0x7773, RZ ;  /* 0x0000777316167816 */ /* 0x000fe400000000ff */
[-C--:B------:R-:W-:Y:S02]  /*45f0*/  SEL R21, R21, R181.reuse, P2 ;  /* 0x000000b515157207 */ /* 0x080fe40001000000 */
[----:B------:R-:W-:-:S02]  /*4600*/  SEL R23, R23, R181, P2 ;  /* 0x000000b517177207 */ /* 0x000fc40001000000 */
[C---:B-1----:R-:W-:Y:S02]  /*4610*/  PRMT R190, R164.reuse, 0x7770, RZ ;  /* 0x00007770a4be7816 */ /* 0x042fe400000000ff */
[----:B------:R-:W-:Y:S02]  /*4620*/  PRMT R201, R164, 0x7771, RZ ;  /* 0x00007771a4c97816 */ /* 0x000fe400000000ff */
[----:B------:R-:W-:Y:S02]  /*4630*/  SEL R190, R190, R3, P2 ;  /* 0x00000003bebe7207 */ /* 0x000fe40001000000 */
[----:B------:R-:W-:Y:S02]  /*4640*/  SEL R201, R201, R2, P2 ;  /* 0x00000002c9c97207 */ /* 0x000fe40001000000 */
[----:B------:R-:W-:Y:S02]  /*4650*/  LOP3.LUT R190, R190, 0xffff, RZ, 0xc0, !PT ;  /* 0x0000ffffbebe7812 */ /* 0x000fe400078ec0ff */
[----:B------:R-:W-:-:S02]  /*4660*/  PRMT R191, R165, 0x7770, RZ ;  /* 0x00007770a5bf7816 */ /* 0x000fc400000000ff */
[----:B------:R-:W-:Y:S02]  /*4670*/  PRMT R190, R201, 0x7604, R190 ;  /* 0x00007604c9be7816 */ /* 0x000fe400000000be */
[----:B------:R-:W-:Y:S02]  /*4680*/  PRMT R201, R164, 0x7772, RZ ;  /* 0x00007772a4c97816 */ /* 0x000fe400000000ff */
[----:B------:R-:W-:Y:S02]  /*4690*/  SEL R191, R191, R3, P2 ;  /* 0x00000003bfbf7207 */ /* 0x000fe40001000000 */
[----:B------:R-:W-:Y:S02]  /*46a0*/  SEL R201, R201, R180, P2 ;  /* 0x000000b4c9c97207 */ /* 0x000fe40001000000 */
[----:B------:R-:W-:Y:S02]  /*46b0*/  LOP3.LUT R191, R191, 0xffff, RZ, 0xc0, !PT ;  /* 0x0000ffffbfbf7812 */ /* 0x000fe400078ec0ff */
[----:B------:R-:W-:-:S02]  /*46c0*/  PRMT R190, R201, 0x7054, R190 ;  /* 0x00007054c9be7816 */ /* 0x000fc400000000be */
[----:B------:R-:W-:Y:S02]  /*46d0*/  PRMT R201, R165, 0x7771, RZ ;  /* 0x00007771a5c97816 */ /* 0x000fe400000000ff */
[----:B------:R-:W-:Y:S02]  /*46e0*/  PRMT R200, R166, 0x7770, RZ ;  /* 0x00007770a6c87816 */ /* 0x000fe400000000ff */
[----:B------:R-:W-:Y:S02]  /*46f0*/  SEL R201, R201, R2, P2 ;  /* 0x00000002c9c97207 */ /* 0x000fe40001000000 */
[----:B------:R-:W-:Y:S02]  /*4700*/  SEL R200, R200, R3, P2 ;  /* 0x00000003c8c87207 */ /* 0x000fe40001000000 */
[----:B------:R-:W-:Y:S02]  /*4710*/  PRMT R191, R201, 0x7604, R191 ;  /* 0x00007604c9bf7816 */ /* 0x000fe400000000bf */
[----:B------:R-:W-:-:S02]  /*4720*/  PRMT R201, R165, 0x7772, RZ ;  /* 0x00007772a5c97816 */ /* 0x000fc400000000ff */
[----:B------:R-:W-:Y:S02]  /*4730*/  LOP3.LUT R200, R200, 0xffff, RZ, 0xc0, !PT ;  /* 0x0000ffffc8c87812 */ /* 0x000fe400078ec0ff */
[----:B------:R-:W-:Y:S02]  /*4740*/  SEL R201, R201, R180, P2 ;  /* 0x000000b4c9c97207 */ /* 0x000fe40001000000 */
[----:B------:R-:W-:Y:S02]  /*4750*/  PRMT R171, R167, 0x7770, RZ ;  /* 0x00007770a7ab7816 */ /* 0x000fe400000000ff */
[----:B------:R-:W-:Y:S02]  /*4760*/  PRMT R191, R201, 0x7054, R191 ;  /* 0x00007054c9bf7816 */ /* 0x000fe400000000bf */
[----:B------:R-:W-:Y:S02]  /*4770*/  PRMT R201, R166, 0x7771, RZ ;  /* 0x00007771a6c97816 */ /* 0x000fe400000000ff */
[----:B------:R-:W-:-:S02]  /*4780*/  SEL R171, R171, R3, P2 ;  /* 0x00000003abab7207 */ /* 0x000fc40001000000 */
[----:B------:R-:W-:Y:S02]  /*4790*/  SEL R201, R201, R2, P2 ;  /* 0x00000002c9c97207 */ /* 0x000fe40001000000 */
[----:B------:R-:W-:Y:S02]  /*47a0*/  LOP3.LUT R171, R171, 0xffff, RZ, 0xc0, !PT ;  /* 0x0000ffffabab7812 */ /* 0x000fe400078ec0ff */
[----:B------:R-:W-:Y:S02]  /*47b0*/  PRMT R200, R201, 0x7604, R200 ;  /* 0x00007604c9c87816 */ /* 0x000fe400000000c8 */
[----:B------:R-:W-:Y:S02]  /*47c0*/  PRMT R201, R166, 0x7772, RZ ;  /* 0x00007772a6c97816 */ /* 0x000fe400000000ff */
[----:B------:R-:W-:Y:S02]  /*47d0*/  SEL R22, R22, R181, P2 ;  /* 0x000000b516167207 */ /* 0x000fe40001000000 */
[----:B------:R-:W-:-:S02]  /*47e0*/  SEL R201, R201, R180, P2 ;  /* 0x000000b4c9c97207 */ /* 0x000fc40001000000 */
[----:B------:R-:W-:Y:S02]  /*47f0*/  PRMT R21, R21, 0x654, R170 ;  /* 0x0000065415157816 */ /* 0x000fe400000000aa */
[----:B------:R-:W-:Y:S02]  /*4800*/  PRMT R200, R201, 0x7054, R200 ;  /* 0x00007054c9c87816 */ /* 0x000fe400000000c8 */
[----:B------:R-:W-:Y:S02]  /*4810*/  PRMT R201, R167, 0x7771, RZ ;  /* 0x00007771a7c97816 */ /* 0x000fe400000000ff */
[----:B------:R-:W-:Y:S02]  /*4820*/  PRMT R23, R23, 0x654, R169 ;  /* 0x0000065417177816 */ /* 0x000fe400000000a9 */
[----:B------:R-:W-:Y:S02]  /*4830*/  SEL R201, R201, R2, P2 ;  /* 0x00000002c9c97207 */ /* 0x000fe40001000000 */
[----:B------:R-:W-:-:S02]  /*4840*/  PRMT R22, R22, 0x654, R168 ;  /* 0x0000065416167816 */ /* 0x000fc400000000a8 */
[----:B------:R-:W-:Y:S02]  /*4850*/  PRMT R201, R201, 0x7604, R171 ;  /* 0x00007604c9c97816 */ /* 0x000fe400000000ab */
[----:B------:R-:W-:Y:S02]  /*4860*/  PRMT R171, R167, 0x7772, RZ ;  /* 0x00007772a7ab7816 */ /* 0x000fe400000000ff */
[----:B------:R-:W-:Y:S02]  /*4870*/  PRMT R25, R25, 0x7773, RZ ;  /* 0x0000777319197816 */ /* 0x000fe400000000ff */
[----:B------:R-:W-:Y:S02]  /*4880*/  SEL R171, R171, R180, P2 ;  /* 0x000000b4abab7207 */ /* 0x000fe40001000000 */
[----:B------:R-:W-:Y:S02]  /*4890*/  PRMT R20, R20, 0x7773, RZ ;  /* 0x0000777314147816 */ /* 0x000fe400000000ff */
[----:B------:R-:W-:-:S02]  /*48a0*/  PRMT R201, R171, 0x7054, R201 ;  /* 0x00007054abc97816 */ /* 0x000fc400000000c9 */
[----:B------:R-:W1:Y:S01]  /*48b0*/  LDS.128 R168, [R216+UR5] ;  /* 0x00000005d8a87984 */ /* 0x000e620008000c00 */
        /* <DEDUP_REMOVED lines=18> */
[----:B------:R-:W-:Y:S02]  /*49e0*/  SEL R30, R30, R181, P2 ;  /* 0x000000b51e1e7207 */ /* 0x000fe40001000000 */
[----:B------:R-:W-:Y:S02]  /*49f0*/  PRMT R29, R29, 0x654, R174 ;  /* 0x000006541d1d7816 */ /* 0x000fe400000000ae */
[C---:B-1----:R-:W-:Y:S02]  /*4a00*/  PRMT R206, R168.reuse, 0x7770, RZ ;  /* 0x00007770a8ce7816 */ /* 0x042fe400000000ff */
[----:B------:R-:W-:Y:S02]  /*4a10*/  PRMT R208, R168, 0x7771, RZ ;  /* 0x00007771a8d07816 */ /* 0x000fe400000000ff */
[----:B------:R-:W-:Y:S02]  /*4a20*/  SEL R206, R206, R3, P2 ;  /* 0x00000003cece7207 */ /* 0x000fe40001000000 */
[----:B------:R-:W-:-:S02]  /*4a30*/  SEL R208, R208, R2, P2 ;  /* 0x00000002d0d07207 */ /* 0x000fc40001000000 */
[----:B------:R-:W-:Y:S02]  /*4a40*/  LOP3.LUT R206, R206, 0xffff, RZ, 0xc0, !PT ;  /* 0x0000ffffcece7812 */ /* 0x000fe400078ec0ff */
[----:B------:R-:W-:Y:S02]  /*4a50*/  PRMT R207, R169, 0x7770, RZ ;  /* 0x00007770a9cf7816 */ /* 0x000fe400000000ff */
[----:B------:R-:W-:Y:S02]  /*4a60*/  PRMT R206, R208, 0x7604, R206 ;  /* 0x00007604d0ce7816 */ /* 0x000fe400000000ce */
[----:B------:R-:W-:Y:S02]  /*4a70*/  PRMT R208, R168, 0x7772, RZ ;  /* 0x00007772a8d07816 */ /* 0x000fe400000000ff */
[----:B------:R-:W-:Y:S02]  /*4a80*/  SEL R207, R207, R3, P2 ;  /* 0x00000003cfcf7207 */ /* 0x000fe40001000000 */
[----:B------:R-:W-:-:S02]  /*4a90*/  SEL R208, R208, R180, P2 ;  /* 0x000000b4d0d07207 */ /* 0x000fc40001000000 */
[----:B------:R-:W-:Y:S02]  /*4aa0*/  LOP3.LUT R207, R207, 0xffff, RZ, 0xc0, !PT ;  /* 0x0000ffffcfcf7812 */ /* 0x000fe400078ec0ff */
[----:B------:R-:W-:Y:S02]  /*4ab0*/  PRMT R206, R208, 0x7054, R206 ;  /* 0x00007054d0ce7816 */ /* 0x000fe400000000ce */
[----:B------:R-:W-:Y:S02]  /*4ac0*/  PRMT R208, R169, 0x7771, RZ ;  /* 0x00007771a9d07816 */ /* 0x000fe400000000ff */
[----:B------:R-:W-:Y:S02]  /*4ad0*/  PRMT R202, R170, 0x7770, RZ ;  /* 0x00007770aaca7816 */ /* 0x000fe400000000ff */
[----:B------:R-:W-:Y:S02]  /*4ae0*/  SEL R208, R208, R2, P2 ;  /* 0x00000002d0d07207 */ /* 0x000fe40001000000 */
[----:B------:R-:W-:-:S02]  /*4af0*/  SEL R202, R202, R3, P2 ;  /* 0x00000003caca7207 */ /* 0x000fc40001000000 */
[----:B------:R-:W-:Y:S02]  /*4b00*/  PRMT R207, R208, 0x7604, R207 ;  /* 0x00007604d0cf7816 */ /* 0x000fe400000000cf */
[----:B------:R-:W-:Y:S02]  /*4b10*/  PRMT R208, R169, 0x7772, RZ ;  /* 0x00007772a9d07816 */ /* 0x000fe400000000ff */
[----:B------:R-:W-:Y:S02]  /*4b20*/  LOP3.LUT R202, R202, 0xffff, RZ, 0xc0, !PT ;  /* 0x0000ffffcaca7812 */ /* 0x000fe400078ec0ff */
[----:B------:R-:W-:Y:S02]  /*4b30*/  SEL R208, R208, R180, P2 ;  /* 0x000000b4d0d07207 */ /* 0x000fe40001000000 */
[----:B------:R-:W-:Y:S02]  /*4b40*/  PRMT R175, R171, 0x7770, RZ ;  /* 0x00007770abaf7816 */ /* 0x000fe400000000ff */
[----:B------:R-:W-:-:S02]  /*4b50*/  PRMT R207, R208, 0x7054, R207 ;  /* 0x00007054d0cf7816 */ /* 0x000fc400000000cf */
[----:B------:R-:W-:Y:S02]  /*4b60*/  PRMT R208, R170, 0x7771, RZ ;  /* 0x00007771aad07816 */ /* 0x000fe400000000ff */
[----:B------:R-:W-:Y:S02]  /*4b70*/  SEL R175, R175, R3, P2 ;  /* 0x00000003afaf7207 */ /* 0x000fe40001000000 */
[----:B------:R-:W-:Y:S02]  /*4b80*/  SEL R208, R208, R2, P2 ;  /* 0x00000002d0d07207 */ /* 0x000fe40001000000 */
[----:B------:R-:W-:Y:S02]  /*4b90*/  LOP3.LUT R175, R175, 0xffff, RZ, 0xc0, !PT ;  /* 0x0000ffffafaf7812 */ /* 0x000fe400078ec0ff */
[----:B------:R-:W-:Y:S02]  /*4ba0*/  PRMT R208, R208, 0x7604, R202 ;  /* 0x00007604d0d07816 */ /* 0x000fe400000000ca */
[----:B------:R-:W-:-:S02]  /*4bb0*/  PRMT R202, R170, 0x7772, RZ ;  /* 0x00007772aaca7816 */ /* 0x000fc400000000ff */
[----:B------:R-:W-:Y:S02]  /*4bc0*/  PRMT R31, R31, 0x654, R173 ;  /* 0x000006541f1f7816 */ /* 0x000fe400000000ad */
[----:B------:R-:W-:Y:S02]  /*4bd0*/  SEL R202, R202, R180, P2 ;  /* 0x000000b4caca7207 */ /* 0x000fe40001000000 */
[----:B------:R-:W-:Y:S02]  /*4be0*/  PRMT R30, R30, 0x654, R172 ;  /* 0x000006541e1e7816 */ /* 0x000fe400000000ac */
[----:B------:R-:W-:Y:S02]  /*4bf0*/  PRMT R208, R202, 0x7054, R208 ;  /* 0x00007054cad07816 */ /* 0x000fe400000000d0 */
[----:B------:R-:W-:Y:S02]  /*4c00*/  PRMT R202, R171, 0x7771, RZ ;  /* 0x00007771abca7816 */ /* 0x000fe400000000ff */
[----:B------:R-:W-:-:S02]  /*4c10*/  PRMT R113, R113, 0x7773, RZ ;  /* 0x0000777371717816 */ /* 0x000fc400000000ff */
[----:B------:R-:W-:Y:S02]  /*4c20*/  SEL R202, R202, R2, P2 ;  /* 0x00000002caca7207 */ /* 0x000fe40001000000 */
[----:B------:R-:W-:Y:S02]  /*4c30*/  PRMT R28, R28, 0x7773, RZ ;  /* 0x000077731c1c7816 */ /* 0x000fe400000000ff */
[----:B------:R-:W-:Y:S02]  /*4c40*/  PRMT R202, R202, 0x7604, R175 ;  /* 0x00007604caca7816 */ /* 0x000fe400000000af */
[----:B------:R-:W-:Y:S02]  /*4c50*/  PRMT R175, R171, 0x7772, RZ ;  /* 0x00007772abaf7816 */ /* 0x000fe400000000ff */
[----:B------:R-:W-:Y:S02]  /*4c60*/  SEL R113, R113, R181, P2 ;  /* 0x000000b571717207 */ /* 0x000fe40001000000 */
[----:B------:R-:W-:-:S02]  /*4c70*/  SEL R175, R175, R180, P2 ;  /* 0x000000b4afaf7207 */ /* 0x000fc40001000000 */
[----:B------:R-:W-:Y:S02]  /*4c80*/  SEL R28, R28, R181, P2 ;  /* 0x000000b51c1c7207 */ /* 0x000fe40001000000 */
[----:B------:R-:W-:Y:S02]  /*4c90*/  PRMT R202, R175, 0x7054, R202 ;  /* 0x00007054afca7816 */ /* 0x000fe400000000ca */
[----:B------:R-:W1:Y:S01]  /*4ca0*/  LDS.128 R172, [R215+UR5] ;  /* 0x00000005d7ac7984 */ /* 0x000e620008000c00 */
        /* <DEDUP_REMOVED lines=10> */
[----:B------:R-:W-:Y:S02]  /*4d50*/  PRMT R118, R118, 0x7773, RZ ;  /* 0x0000777376767816 */ /* 0x000fe400000000ff */
[-C--:B------:R-:W-:Y:S02]  /*4d60*/  SEL R112, R112, R181.reuse, P2 ;  /* 0x000000b570707207 */ /* 0x080fe40001000000 */
[-C--:B------:R-:W-:Y:S02]  /*4d70*/  SEL R117, R117, R181.reuse, P2 ;  /* 0x000000b575757207 */ /* 0x080fe40001000000 */
[----:B------:R-:W-:Y:S02]  /*4d80*/  SEL R118, R118, R181, P2 ;  /* 0x000000b576767207 */ /* 0x000fe40001000000 */
[----:B------:R-:W-:Y:S02]  /*4d90*/  PRMT R112, R112, 0x654, R177 ;  /* 0x0000065470707816 */ /* 0x000fe400000000b1 */
[----:B------:R-:W-:-:S02]  /*4da0*/  PRMT R117, R117, 0x654, R178 ;  /* 0x0000065475757816 */ /* 0x000fc400000000b2 */
[----:B------:R-:W-:Y:S02]  /*4db0*/  PRMT R118, R118, 0x654, R179 ;  /* 0x0000065476767816 */ /* 0x000fe400000000b3 */
[----:B------:R-:W-:Y:S02]  /*4dc0*/  PRMT R116, R116, 0x7773, RZ ;  /* 0x0000777374747816 */ /* 0x000fe400000000ff */
[----:B------:R-:W-:Y:S02]  /*4dd0*/  PRMT R166, R166, 0x7773, RZ ;  /* 0x00007773a6a67816 */ /* 0x000fe400000000ff */
[----:B------:R-:W-:Y:S02]  /*4de0*/  SEL R116, R116, R181, P2 ;  /* 0x000000b574747207 */ /* 0x000fe40001000000 */
[C---:B-1----:R-:W-:Y:S02]  /*4df0*/  PRMT R204, R172.reuse, 0x7770, RZ ;  /* 0x00007770accc7816 */ /* 0x042fe400000000ff */
[----:B------:R-:W-:-:S02]  /*4e00*/  PRMT R205, R172, 0x7771, RZ ;  /* 0x00007771accd7816 */ /* 0x000fc400000000ff */
[----:B------:R-:W-:Y:S02]  /*4e10*/  SEL R204, R204, R3, P2 ;  /* 0x00000003cccc7207 */ /* 0x000fe40001000000 */
[----:B------:R-:W-:Y:S02]  /*4e20*/  SEL R205, R205, R2, P2 ;  /* 0x00000002cdcd7207 */ /* 0x000fe40001000000 */
[----:B------:R-:W-:Y:S02]  /*4e30*/  LOP3.LUT R204, R204, 0xffff, RZ, 0xc0, !PT ;  /* 0x0000ffffcccc7812 */ /* 0x000fe400078ec0ff */
[----:B------:R-:W-:Y:S02]  /*4e40*/  PRMT R203, R173, 0x7770, RZ ;  /* 0x00007770adcb7816 */ /* 0x000fe400000000ff */
[----:B------:R-:W-:Y:S02]  /*4e50*/  PRMT R204, R205, 0x7604, R204 ;  /* 0x00007604cdcc7816 */ /* 0x000fe400000000cc */
[----:B------:R-:W-:-:S02]  /*4e60*/  PRMT R205, R172, 0x7772, RZ ;  /* 0x00007772accd7816 */ /* 0x000fc400000000ff */
[----:B------:R-:W-:Y:S02]  /*4e70*/  SEL R203, R203, R3, P2 ;  /* 0x00000003cbcb7207 */ /* 0x000fe40001000000 */
[----:B------:R-:W-:Y:S02]  /*4e80*/  SEL R205, R205, R180, P2 ;  /* 0x000000b4cdcd7207 */ /* 0x000fe40001000000 */
[----:B------:R-:W-:Y:S02]  /*4e90*/  LOP3.LUT R203, R203, 0xffff, RZ, 0xc0, !PT ;  /* 0x0000ffffcbcb7812 */ /* 0x000fe400078ec0ff */
[----:B------:R-:W-:Y:S02]  /*4ea0*/  PRMT R204, R205, 0x7054, R204 ;  /* 0x00007054cdcc7816 */ /* 0x000fe400000000cc */
[----:B------:R-:W-:Y:S02]  /*4eb0*/  PRMT R205, R173, 0x7771, RZ ;  /* 0x00007771adcd7816 */ /* 0x000fe400000000ff */
[----:B------:R-:W-:-:S02]  /*4ec0*/  PRMT R176, R174, 0x7770, RZ ;  /* 0x00007770aeb07816 */ /* 0x000fc400000000ff */
[----:B------:R-:W-:Y:S02]  /*4ed0*/  SEL R205, R205, R2, P2 ;  /* 0x00000002cdcd7207 */ /* 0x000fe40001000000 */
[----:B------:R-:W-:Y:S02]  /*4ee0*/  SEL R176, R176, R3, P2 ;  /* 0x00000003b0b07207 */ /* 0x000fe40001000000 */
[----:B------:R-:W-:Y:S02]  /*4ef0*/  PRMT R203, R205, 0x7604, R203 ;  /* 0x00007604cdcb7816 */ /* 0x000fe400000000cb */
[----:B------:R-:W-:Y:S02]  /*4f00*/  PRMT R205, R173, 0x7772, RZ ;  /* 0x00007772adcd7816 */ /* 0x000fe400000000ff */
[----:B------:R-:W-:Y:S02]  /*4f10*/  LOP3.LUT R176, R176, 0xffff, RZ, 0xc0, !PT ;  /* 0x0000ffffb0b07812 */ /* 0x000fe400078ec0ff */
[----:B------:R-:W-:-:S02]  /*4f20*/  SEL R205, R205, R180, P2 ;  /* 0x000000b4cdcd7207 */ /* 0x000fc40001000000 */
[----:B------:R-:W-:Y:S02]  /*4f30*/  PRMT R209, R175, 0x7771, RZ ;  /* 0x00007771afd17816 */ /* 0x000fe400000000ff */
[----:B------:R-:W-:Y:S02]  /*4f40*/  PRMT R203, R205, 0x7054, R203 ;  /* 0x00007054cdcb7816 */ /* 0x000fe400000000cb */
[----:B------:R-:W-:Y:S02]  /*4f50*/  PRMT R205, R174, 0x7771, RZ ;  /* 0x00007771aecd7816 */ /* 0x000fe400000000ff */
[-C--:B------:R-:W-:Y:S02]  /*4f60*/  SEL R209, R209, R2.reuse, P2 ;  /* 0x00000002d1d17207 */ /* 0x080fe40001000000 */
[----:B------:R-:W-:Y:S02]  /*4f70*/  SEL R205, R205, R2, P2 ;  /* 0x00000002cdcd7207 */ /* 0x000fe40001000000 */
[----:B------:R-:W-:-:S02]  /*4f80*/  PRMT R116, R116, 0x654, R188 ;  /* 0x0000065474747816 */ /* 0x000fc400000000bc */
[----:B------:R-:W-:Y:S02]  /*4f90*/  PRMT R205, R205, 0x7604, R176 ;  /* 0x00007604cdcd7816 */ /* 0x000fe400000000b0 */
[----:B------:R-:W-:Y:S02]  /*4fa0*/  PRMT R176, R174, 0x7772, RZ ;  /* 0x00007772aeb07816 */ /* 0x000fe400000000ff */
[----:B------:R-:W-:Y:S02]  /*4fb0*/  SEL R166, R166, R181, P2 ;  /* 0x000000b5a6a67207 */ /* 0x000fe40001000000 */
[----:B------:R-:W-:Y:S02]  /*4fc0*/  SEL R176, R176, R180, P2 ;  /* 0x000000b4b0b07207 */ /* 0x000fe40001000000 */
[----:B------:R-:W-:Y:S02]  /*4fd0*/  PRMT R166, R166, 0x654, R200 ;  /* 0x00000654a6a67816 */ /* 0x000fe400000000c8 */
[----:B------:R-:W-:-:S02]  /*4fe0*/  PRMT R205, R176, 0x7054, R205 ;  /* 0x00007054b0cd7816 */ /* 0x000fc400000000cd */
[----:B------:R-:W-:Y:S02]  /*4ff0*/  PRMT R176, R175, 0x7770, RZ ;  /* 0x00007770afb07816 */ /* 0x000fe400000000ff */
[----:B------:R-:W-:Y:S02]  /*5000*/  PRMT R119, R119, 0x7773, RZ ;  /* 0x0000777377777816 */ /* 0x000fe400000000ff */
[----:B------:R-:W-:Y:S02]  /*5010*/  SEL R176, R176, R3, P2 ;  /* 0x00000003b0b07207 */ /* 0x000fe40001000000 */
[----:B------:R-:W-:Y:S02]  /*5020*/  PRMT R164, R164, 0x7773, RZ ;  /* 0x00007773a4a47816 */ /* 0x000fe400000000ff */
[----:B------:R-:W-:Y:S02]  /*5030*/  LOP3.LUT R176, R176, 0xffff, RZ, 0xc0, !PT ;  /* 0x0000ffffb0b07812 */ /* 0x000fe400078ec0ff */
[----:B------:R-:W-:-:S02]  /*5040*/  PRMT R165, R165, 0x7773, RZ ;  /* 0x00007773a5a57816 */ /* 0x000fc400000000ff */
[----:B------:R-:W-:Y:S02]  /*5050*/  PRMT R209, R209, 0x7604, R176 ;  /* 0x00007604d1d17816 */ /* 0x000fe400000000b0 */
[----:B------:R-:W-:Y:S02]  /*5060*/  PRMT R176, R175, 0x7772, RZ ;  /* 0x00007772afb07816 */ /* 0x000fe400000000ff */
[-C--:B------:R-:W-:Y:S02]  /*5070*/  SEL R119, R119, R181.reuse, P2 ;  /* 0x000000b577777207 */ /* 0x080fe40001000000 */
[----:B------:R-:W-:Y:S02]  /*5080*/  SEL R176, R176, R180, P2 ;  /* 0x000000b4b0b07207 */ /* 0x000fe40001000000 */
[----:B------:R-:W-:Y:S02]  /*5090*/  SEL R164, R164, R181, P2 ;  /* 0x000000b5a4a47207 */ /* 0x000fe40001000000 */
[----:B------:R-:W-:-:S02]  /*50a0*/  PRMT R209, R176, 0x7054, R209 ;  /* 0x00007054b0d17816 */ /* 0x000fc400000000d1 */
[----:B------:R-:W1:Y:S01]  /*50b0*/  LDS.128 R176, [R214+UR5] ;  /* 0x00000005d6b07984 */ /* 0x000e620008000c00 */
[----:B------:R-:W-:Y:S02]  /*50c0*/  SEL R165, R165, R181, P2 ;  /* 0x000000b5a5a57207 */ /* 0x000fe40001000000 */
[----:B------:R-:W-:Y:S02]  /*50d0*/  PRMT R119, R119, 0x654, R189 ;  /* 0x0000065477777816 */ /* 0x000fe400000000bd */
        /* <DEDUP_REMOVED lines=16> */
[----:B------:R-:W-:Y:S02]  /*51e0*/  SEL R169, R169, R181, P2 ;  /* 0x000000b5a9a97207 */ /* 0x000fe40001000000 */
[----:B------:R-:W-:Y:S02]  /*51f0*/  PRMT R173, R173, 0x7773, RZ ;  /* 0x00007773adad7816 */ /* 0x000fe400000000ff */
        /* <DEDUP_REMOVED lines=10> */
[----:B------:R-:W-:Y:S02]  /*52a0*/  PRMT R200, R178, 0x7771, RZ ;  /* 0x00007771b2c87816 */ /* 0x000fe400000000ff */
[----:B------:R-:W-:Y:S02]  /*52b0*/  PRMT R211, R188, 0x7054, R211 ;  /* 0x00007054bcd37816 */ /* 0x000fe400000000d3 */
[----:B------:R-:W-:Y:S02]  /*52c0*/  PRMT R188, R177, 0x7770, RZ ;  /* 0x00007770b1bc7816 */ /* 0x000fe400000000ff */
[----:B------:R-:W-:Y:S02]  /*52d0*/  SEL R200, R200, R2, P2 ;  /* 0x00000002c8c87207 */ /* 0x000fe40001000000 */
[----:B------:R-:W-:Y:S02]  /*52e0*/  SEL R188, R188, R3, P2 ;  /* 0x00000003bcbc7207 */ /* 0x000fe40001000000 */
[----:B------:R-:W-:-:S02]  /*52f0*/  PRMT R210, R179, 0x7771, RZ ;  /* 0x00007771b3d27816 */ /* 0x000fc400000000ff */
[----:B------:R-:W-:Y:S02]  /*5300*/  LOP3.LUT R188, R188, 0xffff, RZ, 0xc0, !PT ;  /* 0x0000ffffbcbc7812 */ /* 0x000fe400078ec0ff */
[----:B------:R-:W-:Y:S02]  /*5310*/  SEL R210, R210, R2, P2 ;  /* 0x00000002d2d27207 */ /* 0x000fe40001000000 */
[----:B------:R-:W-:Y:S02]  /*5320*/  PRMT R242, R242, 0x7604, R188 ;  /* 0x00007604f2f27816 */ /* 0x000fe400000000bc */
[----:B------:R-:W-:Y:S02]  /*5330*/  PRMT R188, R177, 0x7772, RZ ;  /* 0x00007772b1bc7816 */ /* 0x000fe400000000ff */
[----:B------:R-:W-:Y:S02]  /*5340*/  PRMT R169, R169, 0x654, R207 ;  /* 0x00000654a9a97816 */ /* 0x000fe400000000cf */
[----:B------:R-:W-:-:S02]  /*5350*/  SEL R188, R188, R180, P2 ;  /* 0x000000b4bcbc7207 */ /* 0x000fc40001000000 */
[-C--:B------:R-:W-:Y:S02]  /*5360*/  SEL R171, R171, R181.reuse, P2 ;  /* 0x000000b5abab7207 */ /* 0x080fe40001000000 */
[----:B------:R-:W-:Y:S02]  /*5370*/  PRMT R242, R188, 0x7054, R242 ;  /* 0x00007054bcf27816 */ /* 0x000fe400000000f2 */
[----:B------:R-:W-:Y:S02]  /*5380*/  PRMT R188, R178, 0x7770, RZ ;  /* 0x00007770b2bc7816 */ /* 0x000fe400000000ff */
[----:B------:R-:W-:Y:S02]  /*5390*/  SEL R173, R173, R181, P2 ;  /* 0x000000b5adad7207 */ /* 0x000fe40001000000 */
[----:B------:R-:W-:Y:S02]  /*53a0*/  SEL R188, R188, R3, P2 ;  /* 0x00000003bcbc7207 */ /* 0x000fe40001000000 */
[----:B------:R-:W-:-:S02]  /*53b0*/  PRMT R171, R171, 0x654, R202 ;  /* 0x00000654abab7816 */ /* 0x000fc400000000ca */
[----:B------:R-:W-:Y:S02]  /*53c0*/  LOP3.LUT R188, R188, 0xffff, RZ, 0xc0, !PT ;  /* 0x0000ffffbcbc7812 */ /* 0x000fe400078ec0ff */
[----:B------:R-:W-:Y:S02]  /*53d0*/  PRMT R173, R173, 0x654, R203 ;  /* 0x00000654adad7816 */ /* 0x000fe400000000cb */
[----:B------:R-:W-:Y:S02]  /*53e0*/  PRMT R200, R200, 0x7604, R188 ;  /* 0x00007604c8c87816 */ /* 0x000fe400000000bc */
[C---:B------:R-:W-:Y:S02]  /*53f0*/  PRMT R188, R178.reuse, 0x7772, RZ ;  /* 0x00007772b2bc7816 */ /* 0x040fe400000000ff */
[----:B------:R-:W-:Y:S02]  /*5400*/  PRMT R178, R178, 0x7773, RZ ;  /* 0x00007773b2b27816 */ /* 0x000fe400000000ff */
[----:B------:R-:W-:-:S02]  /*5410*/  SEL R188, R188, R180, P2 ;  /* 0x000000b4bcbc7207 */ /* 0x000fc40001000000 */
[----:B------:R-:W-:Y:S02]  /*5420*/  SEL R178, R178, R181, P2 ;  /* 0x000000b5b2b27207 */ /* 0x000fe40001000000 */
[----:B------:R-:W-:Y:S02]  /*5430*/  PRMT R200, R188, 0x7054, R200 ;  /* 0x00007054bcc87816 */ /* 0x000fe400000000c8 */
[----:B------:R-:W-:Y:S02]  /*5440*/  PRMT R188, R179, 0x7770, RZ ;  /* 0x00007770b3bc7816 */ /* 0x000fe400000000ff */
[----:B------:R-:W-:Y:S02]  /*5450*/  PRMT R178, R178, 0x654, R200 ;  /* 0x00000654b2b27816 */ /* 0x000fe400000000c8 */
        /* <DEDUP_REMOVED lines=8> */
[----:B------:R-:W-:Y:S02]  /*54e0*/  PRMT R175, R175, 0x7773, RZ ;  /* 0x00007773afaf7816 */ /* 0x000fe400000000ff */
[----:B------:R-:W-:Y:S02]  /*54f0*/  PRMT R210, R188, 0x7054, R210 ;  /* 0x00007054bcd27816 */ /* 0x000fe400000000d2 */
[----:B------:R-:W1:Y:S01]  /*5500*/  LDS.128 R188, [R213+UR5] ;  /* 0x00000005d5bc7984 */ /* 0x000e620008000c00 */
[----:B------:R-:W-:Y:S02]  /*5510*/  SEL R175, R175, R181, P2 ;  /* 0x000000b5afaf7207 */ /* 0x000fe40001000000 */
[----:B------:R-:W-:Y:S02]  /*5520*/  PRMT R176, R176, 0x7773, RZ ;  /* 0x00007773b0b07816 */ /* 0x000fe400000000ff */
[----:B------:R-:W-:Y:S02]  /*5530*/  PRMT R175, R175, 0x654, R209 ;  /* 0x00000654afaf7816 */ /* 0x000fe400000000d1 */
[----:B------:R-:W-:-:S02]  /*5540*/  PRMT R179, R179, 0x7773, RZ ;  /* 0x00007773b3b37816 */ /* 0x000fc400000000ff */
[-C--:B------:R-:W-:Y:S02]  /*5550*/  SEL R176, R176, R181.reuse, P2 ;  /* 0x000000b5b0b07207 */ /* 0x080fe40001000000 */
[----:B------:R-:W-:Y:S02]  /*5560*/  SEL R179, R179, R181, P2 ;  /* 0x000000b5b3b37207 */ /* 0x000fe40001000000 */
[----:B------:R-:W-:Y:S02]  /*5570*/  PRMT R176, R176, 0x654, R211 ;  /* 0x00000654b0b07816 */ /* 0x000fe400000000d3 */
[----:B------:R-:W-:Y:S02]  /*5580*/  PRMT R179, R179, 0x654, R210 ;  /* 0x00000654b3b37816 */ /* 0x000fe400000000d2 */
[----:B------:R-:W-:-:S04]  /*5590*/  PRMT R177, R177, 0x7773, RZ ;  /* 0x00007773b1b17816 */ /* 0x000fc800000000ff */
[----:B------:R-:W-:-:S04]  /*55a0*/  SEL R177, R177, R181, P2 ;  /* 0x000000b5b1b17207 */ /* 0x000fc80001000000 */
[----:B------:R-:W-:Y:S02]  /*55b0*/  PRMT R177, R177, 0x654, R242 ;  /* 0x00000654b1b17816 */ /* 0x000fe400000000f2 */
[----:B------:R-:W2:Y:S01]  /*55c0*/  S2R R242, SR_TID.X ;  /* 0x0000000000f27919 */ /* 0x000ea20000002100 */
[C---:B-1----:R-:W-:Y:S02]  /*55d0*/  PRMT R201, R188.reuse, 0x7770, RZ ;  /* 0x00007770bcc97816 */ /* 0x042fe400000000ff */
[----:B------:R-:W-:Y:S02]  /*55e0*/  PRMT R204, R188, 0x7771, RZ ;  /* 0x00007771bccc7816 */ /* 0x000fe400000000ff */
[----:B------:R-:W-:Y:S02]  /*55f0*/  SEL R201, R201, R3, P2 ;  /* 0x00000003c9c97207 */ /* 0x000fe40001000000 */
[----:B------:R-:W-:Y:S02]  /*5600*/  SEL R204, R204, R2, P2 ;  /* 0x00000002cccc7207 */ /* 0x000fe40001000000 */
[----:B------:R-:W-:-:S02]  /*5610*/  LOP3.LUT R201, R201, 0xffff, RZ, 0xc0, !PT ;  /* 0x0000ffffc9c97812 */ /* 0x000fc400078ec0ff */
[----:B------:R-:W-:Y:S01]  /*5620*/  PRMT R206, R189, 0x7771, RZ ;  /* 0x00007771bdce7816 */ /* 0x000fe200000000ff */
[----:B--2---:R-:W-:Y:S01]  /*5630*/  IMAD.SHL.U32 R242, R242, 0x10, RZ ;  /* 0x00000010f2f27824 */ /* 0x004fe200078e00ff */
[----:B------:R-:W-:Y:S02]  /*5640*/  PRMT R204, R204, 0x7604, R201 ;  /* 0x00007604cccc7816 */ /* 0x000fe400000000c9 */
[----:B------:R-:W-:Y:S02]  /*5650*/  PRMT R201, R188, 0x7772, RZ ;  /* 0x00007772bcc97816 */ /* 0x000fe400000000ff */
[----:B------:R-:W-:Y:S02]  /*5660*/  SEL R206, R206, R2, P2 ;  /* 0x00000002cece7207 */ /* 0x000fe40001000000 */
[----:B------:R-:W-:Y:S02]  /*5670*/  SEL R201, R201, R180, P2 ;  /* 0x000000b4c9c97207 */ /* 0x000fe40001000000 */
[----:B------:R-:W-:-:S02]  /*5680*/  PRMT R205, R190, 0x7771, RZ ;  /* 0x00007771becd7816 */ /* 0x000fc400000000ff */
[----:B------:R-:W-:Y:S02]  /*5690*/  PRMT R204, R201, 0x7054, R204 ;  /* 0x00007054c9cc7816 */ /* 0x000fe400000000cc */
[----:B------:R-:W-:Y:S02]  /*56a0*/  PRMT R201, R189, 0x7770, RZ ;  /* 0x00007770bdc97816 */ /* 0x000fe400000000ff */
[----:B------:R-:W-:Y:S02]  /*56b0*/  SEL R205, R205, R2, P2 ;  /* 0x00000002cdcd7207 */ /* 0x000fe40001000000 */
[----:B------:R-:W-:Y:S02]  /*56c0*/  SEL R201, R201, R3, P2 ;  /* 0x00000003c9c97207 */ /* 0x000fe40001000000 */
[----:B------:R-:W-:Y:S02]  /*56d0*/  PRMT R207, R191, 0x7771, RZ ;  /* 0x00007771bfcf7816 */ /* 0x000fe400000000ff */
[----:B------:R-:W-:-:S02]  /*56e0*/  LOP3.LUT R201, R201, 0xffff, RZ, 0xc0, !PT ;  /* 0x0000ffffc9c97812 */ /* 0x000fc400078ec0ff */
[----:B------:R-:W-:Y:S02]  /*56f0*/  SEL R207, R207, R2, P2 ;  /* 0x00000002cfcf7207 */ /* 0x000fe40001000000 */
[----:B------:R-:W-:Y:S02]  /*5700*/  PRMT R206, R206, 0x7604, R201 ;  /* 0x00007604cece7816 */ /* 0x000fe400000000c9 */
[----:B------:R-:W-:Y:S02]  /*5710*/  PRMT R201, R189, 0x7772, RZ ;  /* 0x00007772bdc97816 */ /* 0x000fe400000000ff */
[----:B------:R-:W-:Y:S02]  /*5720*/  PRMT R188, R188, 0x7773, RZ ;  /* 0x00007773bcbc7816 */ /* 0x000fe400000000ff */
[----:B------:R-:W-:Y:S02]  /*5730*/  SEL R201, R201, R180, P2 ;  /* 0x000000b4c9c97207 */ /* 0x000fe40001000000 */
[----:B------:R-:W-:-:S02]  /*5740*/  SEL R188, R188, R181, P2 ;  /* 0x000000b5bcbc7207 */ /* 0x000fc40001000000 */
[----:B------:R-:W-:Y:S02]  /*5750*/  PRMT R206, R201, 0x7054, R206 ;  /* 0x00007054c9ce7816 */ /* 0x000fe400000000ce */
[----:B------:R-:W-:Y:S02]  /*5760*/  PRMT R201, R190, 0x7770, RZ ;  /* 0x00007770bec97816 */ /* 0x000fe400000000ff */
[----:B------:R-:W-:Y:S02]  /*5770*/  PRMT R188, R188, 0x654, R204 ;  /* 0x00000654bcbc7816 */ /* 0x000fe400000000cc */
[----:B------:R-:W-:Y:S02]  /*5780*/  SEL R201, R201, R3, P2 ;  /* 0x00000003c9c97207 */ /* 0x000fe40001000000 */
[----:B------:R-:W-:Y:S02]  /*5790*/  PRMT R189, R189, 0x7773, RZ ;  /* 0x00007773bdbd7816 */ /* 0x000fe400000000ff */
[----:B------:R-:W-:-:S02]  /*57a0*/  LOP3.LUT R201, R201, 0xffff, RZ, 0xc0, !PT ;  /* 0x0000ffffc9c97812 */ /* 0x000fc400078ec0ff */
[----:B------:R-:W-:Y:S02]  /*57b0*/  SEL R189, R189, R181, P2 ;  /* 0x000000b5bdbd7207 */ /* 0x000fe40001000000 */
[----:B------:R-:W-:Y:S02]  /*57c0*/  PRMT R205, R205, 0x7604, R201 ;  /* 0x00007604cdcd7816 */ /* 0x000fe400000000c9 */
[C---:B------:R-:W-:Y:S02]  /*57d0*/  PRMT R201, R190.reuse, 0x7772, RZ ;  /* 0x00007772bec97816 */ /* 0x040fe400000000ff */
[----:B------:R-:W-:Y:S02]  /*57e0*/  PRMT R189, R189, 0x654, R206 ;  /* 0x00000654bdbd7816 */ /* 0x000fe400000000ce */
[----:B------:R-:W-:Y:S02]  /*57f0*/  SEL R201, R201, R180, P2 ;  /* 0x000000b4c9c97207 */ /* 0x000fe40001000000 */
[----:B------:R-:W-:-:S02]  /*5800*/  PRMT R190, R190, 0x7773, RZ ;  /* 0x00007773bebe7816 */ /* 0x000fc400000000ff */
[----:B------:R-:W-:Y:S02]  /*5810*/  PRMT R205, R201, 0x7054, R205 ;  /* 0x00007054c9cd7816 */ /* 0x000fe400000000cd */
[----:B------:R-:W-:Y:S02]  /*5820*/  PRMT R201, R191, 0x7770, RZ ;  /* 0x00007770bfc97816 */ /* 0x000fe400000000ff */
[----:B------:R-:W-:Y:S02]  /*5830*/  SEL R190, R190, R181, P2 ;  /* 0x000000b5bebe7207 */ /* 0x000fe40001000000 */
[----:B------:R-:W-:Y:S02]  /*5840*/  SEL R201, R201, R3, P2 ;  /* 0x00000003c9c97207 */ /* 0x000fe40001000000 */
[----:B------:R-:W-:Y:S02]  /*5850*/  PRMT R190, R190, 0x654, R205 ;  /* 0x00000654bebe7816 */ /* 0x000fe400000000cd */
[----:B------:R-:W-:-:S02]  /*5860*/  LOP3.LUT R201, R201, 0xffff, RZ, 0xc0, !PT ;  /* 0x0000ffffc9c97812 */ /* 0x000fc400078ec0ff */
[----:B------:R-:W-:Y:S02]  /*5870*/  LOP3.LUT R242, R242, 0x70, RZ, 0xc0, !PT ;  /* 0x00000070f2f27812 */ /* 0x000fe400078ec0ff */
[----:B------:R-:W-:Y:S02]  /*5880*/  PRMT R207, R207, 0x7604, R201 ;  /* 0x00007604cfcf7816 */ /* 0x000fe400000000c9 */
[C---:B------:R-:W-:Y:S02]  /*5890*/  PRMT R201, R191.reuse, 0x7772, RZ ;  /* 0x00007772bfc97816 */ /* 0x040fe400000000ff */
[----:B------:R-:W-:Y:S02]  /*58a0*/  PRMT R191, R191, 0x7773, RZ ;  /* 0x00007773bfbf7816 */ /* 0x000fe400000000ff */
[----:B------:R-:W-:Y:S02]  /*58b0*/  SEL R201, R201, R180, P2 ;  /* 0x000000b4c9c97207 */ /* 0x000fe40001000000 */
[----:B------:R-:W-:-:S02]  /*58c0*/  SEL R191, R191, R181, P2 ;  /* 0x000000b5bfbf7207 */ /* 0x000fc40001000000 */
[----:B------:R-:W-:Y:S02]  /*58d0*/  PRMT R207, R201, 0x7054, R207 ;  /* 0x00007054c9cf7816 */ /* 0x000fe400000000cf */
[----:B------:R-:W1:Y:S01]  /*58e0*/  LDS.128 R200, [R212+UR5] ;  /* 0x00000005d4c87984 */ /* 0x000e620008000c00 */
[----:B------:R-:W-:Y:S02]  /*58f0*/  ISETP.GE.AND P3, PT, R242, UR9, PT ;  /* 0x00000009f2007c0c */ /* 0x000fe4000bf66270 */
[----:B------:R-:W-:Y:S02]  /*5900*/  PRMT R191, R191, 0x654, R207 ;  /* 0x00000654bfbf7816 */ /* 0x000fe400000000cf */
[----:B------:R-:W-:Y:S02]  /*5910*/  IADD3 R242, R223, -0x3, RZ ;  /* 0xfffffffddff27810 */ /* 0x000fe40007ffe0ff */
        /* <DEDUP_REMOVED lines=23> */
[----:B------:R-:W-:Y:S02]  /*5a90*/  SEL R207, R207, R3, P2 ;  /* 0x00000003cfcf7207 */ /* 0x000fe40001000000 */
[----:B------:R-:W-:Y:S02]  /*5aa0*/  SEL R208, R208, R2, P2 ;  /* 0x00000002d0d07207 */ /* 0x000fe40001000000 */
[----:B------:R-:W-:-:S02]  /*5ab0*/  LOP3.LUT R207, R207, 0xffff, RZ, 0xc0, !PT ;  /* 0x0000ffffcfcf7812 */ /* 0x000fc400078ec0ff */
[----:B------:R-:W-:Y:S02]  /*5ac0*/  PRMT R205, R208, 0x7604, R205 ;  /* 0x00007604d0cd7816 */ /* 0x000fe400000000cd */
[----:B------:R-:W-:Y:S02]  /*5ad0*/  PRMT R208, R202, 0x7772, RZ ;  /* 0x00007772cad07816 */ /* 0x000fe400000000ff */
[----:B------:R-:W-:Y:S02]  /*5ae0*/  PRMT R200, R200, 0x7773, RZ ;  /* 0x00007773c8c87816 */ /* 0x000fe400000000ff */
[----:B------:R-:W-:Y:S02]  /*5af0*/  SEL R208, R208, R180, P2 ;  /* 0x000000b4d0d07207 */ /* 0x000fe40001000000 */
[----:B------:R-:W-:Y:S02]  /*5b00*/  PRMT R201, R201, 0x7773, RZ ;  /* 0x00007773c9c97816 */ /* 0x000fe400000000ff */
[----:B------:R-:W-:-:S02]  /*5b10*/  PRMT R205, R208, 0x7054, R205 ;  /* 0x00007054d0cd7816 */ /* 0x000fc400000000cd */
[C---:B------:R-:W-:Y:S02]  /*5b20*/  PRMT R208, R203.reuse, 0x7771, RZ ;  /* 0x00007771cbd07816 */ /* 0x040fe400000000ff */
[----:B------:R-:W-:Y:S02]  /*5b30*/  PRMT R202, R202, 0x7773, RZ ;  /* 0x00007773caca7816 */ /* 0x000fe400000000ff */
[----:B------:R-:W-:Y:S02]  /*5b40*/  SEL R208, R208, R2, P2 ;  /* 0x00000002d0d07207 */ /* 0x000fe40001000000 */
[----:B------:R-:W-:Y:S02]  /*5b50*/  SEL R200, R200, R181, P2 ;  /* 0x000000b5c8c87207 */ /* 0x000fe40001000000 */
[----:B------:R-:W-:Y:S02]  /*5b60*/  PRMT R208, R208, 0x7604, R207 ;  /* 0x00007604d0d07816 */ /* 0x000fe400000000cf */
[----:B------:R-:W-:-:S02]  /*5b70*/  PRMT R207, R203, 0x7772, RZ ;  /* 0x00007772cbcf7816 */ /* 0x000fc400000000ff */
[-C--:B------:R-:W-:Y:S02]  /*5b80*/  SEL R201, R201, R181.reuse, P2 ;  /* 0x000000b5c9c97207 */ /* 0x080fe40001000000 */
[----:B------:R-:W-:Y:S02]  /*5b90*/  SEL R207, R207, R180, P2 ;  /* 0x000000b4cfcf7207 */ /* 0x000fe40001000000 */
[----:B------:R-:W-:Y:S02]  /*5ba0*/  SEL R202, R202, R181, P2 ;  /* 0x000000b5caca7207 */ /* 0x000fe40001000000 */
[----:B------:R-:W-:Y:S02]  /*5bb0*/  PRMT R208, R207, 0x7054, R208 ;  /* 0x00007054cfd07816 */ /* 0x000fe400000000d0 */
[----:B------:R-:W-:Y:S02]  /*5bc0*/  PRMT R200, R200, 0x654, R204 ;  /* 0x00000654c8c87816 */ /* 0x000fe400000000cc */
[----:B------:R-:W-:-:S02]  /*5bd0*/  PRMT R201, R201, 0x654, R206 ;  /* 0x00000654c9c97816 */ /* 0x000fc400000000ce */
[----:B------:R-:W-:Y:S02]  /*5be0*/  PRMT R202, R202, 0x654, R205 ;  /* 0x00000654caca7816 */ /* 0x000fe400000000cd */
[----:B------:R-:W1:Y:S01]  /*5bf0*/  LDS.128 R204, [R199+UR5] ;  /* 0x00000005c7cc7984 */ /* 0x000e620008000c00 */
[----:B------:R-:W-:-:S04]  /*5c00*/  PRMT R203, R203, 0x7773, RZ ;  /* 0x00007773cbcb7816 */ /* 0x000fc800000000ff */
[----:B------:R-:W-:-:S04]  /*5c10*/  SEL R203, R203, R181, P2 ;  /* 0x000000b5cbcb7207 */ /* 0x000fc80001000000 */
[----:B------:R-:W-:Y:S02]  /*5c20*/  PRMT R203, R203, 0x654, R208 ;  /* 0x00000654cbcb7816 */ /* 0x000fe400000000d0 */
[C---:B-1----:R-:W-:Y:S02]  /*5c30*/  PRMT R208, R204.reuse, 0x7770, RZ ;  /* 0x00007770ccd07816 */ /* 0x042fe400000000ff */
[----:B------:R-:W-:Y:S02]  /*5c40*/  PRMT R209, R204, 0x7771, RZ ;  /* 0x00007771ccd17816 */ /* 0x000fe400000000ff */
[----:B------:R-:W-:Y:S02]  /*5c50*/  SEL R208, R208, R3, P2 ;  /* 0x00000003d0d07207 */ /* 0x000fe40001000000 */
[----:B------:R-:W-:Y:S02]  /*5c60*/  SEL R209, R209, R2, P2 ;  /* 0x00000002d1d17207 */ /* 0x000fe40001000000 */
[----:B------:R-:W-:-:S04]  /*5c70*/  LOP3.LUT R208, R208, 0xffff, RZ, 0xc0, !PT ;  /* 0x0000ffffd0d07812 */ /* 0x000fc800078ec0ff */
[----:B------:R-:W-:Y:S02]  /*5c80*/  PRMT R208, R209, 0x7604, R208 ;  /* 0x00007604d1d07816 */ /* 0x000fe400000000d0 */
[C---:B------:R-:W-:Y:S02]  /*5c90*/  PRMT R209, R204.reuse, 0x7772, RZ ;  /* 0x00007772ccd17816 */ /* 0x040fe400000000ff */
[----:B------:R-:W-:Y:S02]  /*5ca0*/  PRMT R204, R204, 0x7773, RZ ;  /* 0x00007773cccc7816 */ /* 0x000fe400000000ff */
[----:B------:R-:W-:Y:S02]  /*5cb0*/  SEL R209, R209, R180, P2 ;  /* 0x000000b4d1d17207 */ /* 0x000fe40001000000 */
[----:B------:R-:W-:Y:S02]  /*5cc0*/  SEL R204, R204, R181, P2 ;  /* 0x000000b5cccc7207 */ /* 0x000fe40001000000 */
[----:B------:R-:W-:-:S02]  /*5cd0*/  PRMT R208, R209, 0x7054, R208 ;  /* 0x00007054d1d07816 */ /* 0x000fc400000000d0 */
[C---:B------:R-:W-:Y:S02]  /*5ce0*/  PRMT R209, R205.reuse, 0x7771, RZ ;  /* 0x00007771cdd17816 */ /* 0x040fe400000000ff */
[----:B------:R-:W-:Y:S02]  /*5cf0*/  PRMT R204, R204, 0x654, R208 ;  /* 0x00000654cccc7816 */ /* 0x000fe400000000d0 */
[----:B------:R-:W-:Y:S02]  /*5d00*/  PRMT R208, R205, 0x7770, RZ ;  /* 0x00007770cdd07816 */ /* 0x000fe400000000ff */
[----:B------:R-:W-:Y:S02]  /*5d10*/  SEL R209, R209, R2, P2 ;  /* 0x00000002d1d17207 */ /* 0x000fe40001000000 */
[----:B------:R-:W-:-:S04]  /*5d20*/  SEL R208, R208, R3, P2 ;  /* 0x00000003d0d07207 */ /* 0x000fc80001000000 */
        /* <DEDUP_REMOVED lines=30> */
[----:B------:R-:W-:-:S04]  /*5f10*/  PRMT R208, R209, 0x7054, R208 ;  /* 0x00007054d1d07816 */ /* 0x000fc800000000d0 */
[----:B------:R-:W-:Y:S02]  /*5f20*/  PRMT R207, R207, 0x654, R208 ;  /* 0x00000654cfcf7816 */ /* 0x000fe400000000d0 */
[----:B------:R-:W1:Y:S04]  /*5f30*/  LDS.128 R208, [R198+UR5] ;  /* 0x00000005c6d07984 */ /* 0x000e680008000c00 */
[----:B------:R1:W-:Y:S04]  /*5f40*/  STS.128 [R184+0x1e000], R4 ;  /* 0x01e00004b8007388 */ /* 0x0003e80000000c00 */
[----:B------:R2:W-:Y:S04]  /*5f50*/  STS.128 [R183+0x1e000], R8 ;  /* 0x01e00008b7007388 */ /* 0x0005e80000000c00 */
[----:B------:R-:W-:Y:S04]  /*5f60*/  STS.128 [R182+0x1e000], R12 ;  /* 0x01e0000cb6007388 */ /* 0x000fe80000000c00 */
[----:B------:R-:W-:Y:S04]  /*5f70*/  STS.128 [R0+0x1e000], R20 ;  /* 0x01e0001400007388 */ /* 0x000fe80000000c00 */
[----:B------:R-:W-:Y:S04]  /*5f80*/  STS.128 [R221+0x1e000], R24 ;  /* 0x01e00018dd007388 */ /* 0x000fe80000000c00 */
[----:B------:R-:W-:Y:S04]  /*5f90*/  STS.128 [R220+0x1e000], R28 ;  /* 0x01e0001cdc007388 */ /* 0x000fe80000000c00 */
[----:B------:R-:W-:Y:S04]  /*5fa0*/  STS.128 [R219+0x1e000], R112 ;  /* 0x01e00070db007388 */ /* 0x000fe80000000c00 */
[----:B------:R-:W-:Y:S04]  /*5fb0*/  STS.128 [R218+0x1e000], R116 ;  /* 0x01e00074da007388 */ /* 0x000fe80000000c00 */
[----:B------:R-:W-:Y:S01]  /*5fc0*/  STS.128 [R217+0x1e000], R164 ;  /* 0x01e000a4d9007388 */ /* 0x000fe20000000c00 */
[----:B-1----:R-:W-:-:S03]  /*5fd0*/  PRMT R4, R208, 0x7770, RZ ;  /* 0x00007770d0047816 */ /* 0x002fc600000000ff */
[----:B------:R-:W-:Y:S01]  /*5fe0*/  STS.128 [R216+0x1e000], R168 ;  /* 0x01e000a8d8007388 */ /* 0x000fe20000000c00 */
[----:B------:R-:W-:Y:S02]  /*5ff0*/  PRMT R5, R208, 0x7771, RZ ;  /* 0x00007771d0057816 */ /* 0x000fe400000000ff */
[----:B------:R-:W-:Y:S01]  /*6000*/  SEL R4, R4, R3, P2 ;  /* 0x0000000304047207 */ /* 0x000fe20001000000 */
[----:B------:R-:W-:Y:S01]  /*6010*/  STS.128 [R215+0x1e000], R172 ;  /* 0x01e000acd7007388 */ /* 0x000fe20000000c00 */
[----:B------:R-:W-:Y:S02]  /*6020*/  SEL R5, R5, R2, P2 ;  /* 0x0000000205057207 */ /* 0x000fe40001000000 */
[----:B------:R-:W-:Y:S01]  /*6030*/  LOP3.LUT R4, R4, 0xffff, RZ, 0xc0, !PT ;  /* 0x0000ffff04047812 */ /* 0x000fe200078ec0ff */
[----:B------:R-:W-:Y:S01]  /*6040*/  STS.128 [R214+0x1e000], R176 ;  /* 0x01e000b0d6007388 */ /* 0x000fe20000000c00 */
[----:B------:R-:W-:Y:S02]  /*6050*/  PRMT R6, R209, 0x7771, RZ ;  /* 0x00007771d1067816 */ /* 0x000fe400000000ff */
[----:B------:R-:W-:Y:S01]  /*6060*/  PRMT R4, R5, 0x7604, R4 ;  /* 0x0000760405047816 */ /* 0x000fe20000000004 */
[----:B------:R-:W-:Y:S01]  /*6070*/  STS.128 [R213+0x1e000], R188 ;  /* 0x01e000bcd5007388 */ /* 0x000fe20000000c00 */
[----:B------:R-:W-:-:S02]  /*6080*/  PRMT R5, R208, 0x7772, RZ ;  /* 0x00007772d0057816 */ /* 0x000fc400000000ff */
[----:B------:R-:W-:Y:S01]  /*6090*/  SEL R6, R6, R2, P2 ;  /* 0x0000000206067207 */ /* 0x000fe20001000000 */
[----:B------:R-:W-:Y:S01]  /*60a0*/  STS.128 [R212+0x1e000], R200 ;  /* 0x01e000c8d4007388 */ /* 0x000fe20000000c00 */
[----:B------:R-:W-:Y:S02]  /*60b0*/  SEL R5, R5, R180, P2 ;  /* 0x000000b405057207 */ /* 0x000fe40001000000 */
[----:B------:R-:W-:Y:S01]  /*60c0*/  PRMT R7, R210, 0x7771, RZ ;  /* 0x00007771d2077816 */ /* 0x000fe200000000ff */
[----:B------:R-:W-:Y:S01]  /*60d0*/  STS.128 [R199+0x1e000], R204 ;  /* 0x01e000ccc7007388 */ /* 0x000fe20000000c00 */
[----:B------:R-:W-:Y:S02]  /*60e0*/  PRMT R4, R5, 0x7054, R4 ;  /* 0x0000705405047816 */ /* 0x000fe40000000004 */
[----:B------:R-:W-:Y:S02]  /*60f0*/  PRMT R5, R209, 0x7770, RZ ;  /* 0x00007770d1057816 */ /* 0x000fe400000000ff */
[----:B------:R-:W-:-:S02]  /*6100*/  SEL R7, R7, R2, P2 ;  /* 0x0000000207077207 */ /* 0x000fc40001000000 */
[----:B------:R-:W-:Y:S02]  /*6110*/  SEL R5, R5, R3, P2 ;  /* 0x0000000305057207 */ /* 0x000fe40001000000 */
[----:B--2---:R-:W-:Y:S02]  /*6120*/  PRMT R8, R211, 0x7771, RZ ;  /* 0x00007771d3087816 */ /* 0x004fe400000000ff */
[----:B------:R-:W-:Y:S02]  /*6130*/  LOP3.LUT R5, R5, 0xffff, RZ, 0xc0, !PT ;  /* 0x0000ffff05057812 */ /* 0x000fe400078ec0ff */
[----:B------:R-:W-:Y:S02]  /*6140*/  SEL R8, R8, R2, P2 ;  /* 0x0000000208087207 */ /* 0x000fe40001000000 */
[----:B------:R-:W-:Y:S02]  /*6150*/  PRMT R5, R6, 0x7604, R5 ;  /* 0x0000760406057816 */ /* 0x000fe40000000005 */
[----:B------:R-:W-:-:S02]  /*6160*/  PRMT R6, R209, 0x7772, RZ ;  /* 0x00007772d1067816 */ /* 0x000fc400000000ff */
[----:B------:R-:W-:Y:S02]  /*6170*/  PRMT R208, R208, 0x7773, RZ ;  /* 0x00007773d0d07816 */ /* 0x000fe400000000ff */
[----:B------:R-:W-:Y:S02]  /*6180*/  SEL R6, R6, R180, P2 ;  /* 0x000000b406067207 */ /* 0x000fe40001000000 */
[----:B------:R-:W-:Y:S02]  /*6190*/  PRMT R209, R209, 0x7773, RZ ;  /* 0x00007773d1d17816 */ /* 0x000fe400000000ff */
[----:B------:R-:W-:Y:S02]  /*61a0*/  PRMT R5, R6, 0x7054, R5 ;  /* 0x0000705406057816 */ /* 0x000fe40000000005 */
[----:B------:R-:W-:Y:S02]  /*61b0*/  PRMT R6, R210, 0x7770, RZ ;  /* 0x00007770d2067816 */ /* 0x000fe400000000ff */
[----:B------:R-:W-:-:S02]  /*61c0*/  SEL R208, R208, R181, P2 ;  /* 0x000000b5d0d07207 */ /* 0x000fc40001000000 */
[----:B------:R-:W-:Y:S02]  /*61d0*/  SEL R6, R6, R3, P2 ;  /* 0x0000000306067207 */ /* 0x000fe40001000000 */
[----:B------:R-:W-:Y:S02]  /*61e0*/  SEL R209, R209, R181, P2 ;  /* 0x000000b5d1d17207 */ /* 0x000fe40001000000 */
[----:B------:R-:W-:Y:S02]  /*61f0*/  LOP3.LUT R6, R6, 0xffff, RZ, 0xc0, !PT ;  /* 0x0000ffff06067812 */ /* 0x000fe400078ec0ff */
[----:B------:R-:W-:Y:S02]  /*6200*/  PRMT R4, R208, 0x654, R4 ;  /* 0x00000654d0047816 */ /* 0x000fe40000000004 */
[----:B------:R-:W-:Y:S02]  /*6210*/  PRMT R6, R7, 0x7604, R6 ;  /* 0x0000760407067816 */ /* 0x000fe40000000006 */
[----:B------:R-:W-:-:S02]  /*6220*/  PRMT R7, R210, 0x7772, RZ ;  /* 0x00007772d2077816 */ /* 0x000fc400000000ff */
[----:B------:R-:W-:Y:S02]  /*6230*/  PRMT R210, R210, 0x7773, RZ ;  /* 0x00007773d2d27816 */ /* 0x000fe400000000ff */
[----:B------:R-:W-:Y:S02]  /*6240*/  SEL R7, R7, R180, P2 ;  /* 0x000000b407077207 */ /* 0x000fe40001000000 */
[----:B------:R-:W-:Y:S02]  /*6250*/  SEL R210, R210, R181, P2 ;  /* 0x000000b5d2d27207 */ /* 0x000fe40001000000 */
[----:B------:R-:W-:Y:S02]  /*6260*/  PRMT R6, R7, 0x7054, R6 ;  /* 0x0000705407067816 */ /* 0x000fe40000000006 */
[----:B------:R-:W-:Y:S02]  /*6270*/  PRMT R7, R211, 0x7770, RZ ;  /* 0x00007770d3077816 */ /* 0x000fe400000000ff */
[----:B------:R-:W-:-:S02]  /*6280*/  PRMT R5, R209, 0x654, R5 ;  /* 0x00000654d1057816 */ /* 0x000fc40000000005 */
[----:B------:R-:W-:Y:S02]  /*6290*/  SEL R7, R7, R3, P2 ;  /* 0x0000000307077207 */ /* 0x000fe40001000000 */
[----:B------:R-:W-:Y:S02]  /*62a0*/  PRMT R6, R210, 0x654, R6 ;  /* 0x00000654d2067816 */ /* 0x000fe40000000006 */
[----:B------:R-:W-:-:S04]  /*62b0*/  LOP3.LUT R7, R7, 0xffff, RZ, 0xc0, !PT ;  /* 0x0000ffff07077812 */ /* 0x000fc800078ec0ff */
[----:B------:R-:W-:Y:S02]  /*62c0*/  PRMT R7, R8, 0x7604, R7 ;  /* 0x0000760408077816 */ /* 0x000fe40000000007 */
[C---:B------:R-:W-:Y:S02]  /*62d0*/  PRMT R8, R211.reuse, 0x7772, RZ ;  /* 0x00007772d3087816 */ /* 0x040fe400000000ff */
[----:B------:R-:W-:Y:S02]  /*62e0*/  PRMT R211, R211, 0x7773, RZ ;  /* 0x00007773d3d37816 */ /* 0x000fe400000000ff */
[----:B------:R-:W-:Y:S02]  /*62f0*/  SEL R8, R8, R180, P2 ;  /* 0x000000b408087207 */ /* 0x000fe40001000000 */
[----:B------:R-:W-:Y:S02]  /*6300*/  SEL R211, R211, R181, P2 ;  /* 0x000000b5d3d37207 */ /* 0x000fe40001000000 */
[----:B------:R-:W-:-:S04]  /*6310*/  PRMT R7, R8, 0x7054, R7 ;  /* 0x0000705408077816 */ /* 0x000fc80000000007 */
[----:B------:R-:W-:-:S05]  /*6320*/  PRMT R7, R211, 0x654, R7 ;  /* 0x00000654d3077816 */ /* 0x000fca0000000007 */
[----:B------:R-:W-:Y:S04]  /*6330*/  STS.128 [R198+0x1e000], R4 ;  /* 0x01e00004c6007388 */ /* 0x000fe80000000c00 */
[----:B------:R-:W1:Y:S04]  /*6340*/  LDS.128 R8, [R184+UR10] ;  /* 0x0000000ab8087984 */ /* 0x000e680008000c00 */
[----:B------:R-:W2:Y:S01]  /*6350*/  LDS.128 R4, [R183+UR10] ;  /* 0x0000000ab7047984 */ /* 0x000ea20008000c00 */
[C---:B-1----:R-:W-:Y:S02]  /*6360*/  PRMT R12, R11.reuse, 0x7770, RZ ;  /* 0x000077700b0c7816 */ /* 0x042fe400000000ff */
[----:B------:R-:W-:-:S02]  /*6370*/  PRMT R29, R11, 0x7771, RZ ;  /* 0x000077710b1d7816 */ /* 0x000fc400000000ff */
[C---:B------:R-:W-:Y:S02]  /*6380*/  PRMT R13, R11.reuse, 0x7772, RZ ;  /* 0x000077720b0d7816 */ /* 0x040fe400000000ff */
[----:B------:R-:W-:Y:S02]  /*6390*/  PRMT R15, R11, 0x7773, RZ ;  /* 0x000077730b0f7816 */ /* 0x000fe400000000ff */
[C---:B------:R-:W-:Y:S02]  /*63a0*/  PRMT R14, R10.reuse, 0x7770, RZ ;  /* 0x000077700a0e7816 */ /* 0x040fe400000000ff */
[C---:B------:R-:W-:Y:S02]  /*63b0*/  PRMT R113, R10.reuse, 0x7771, RZ ;  /* 0x000077710a717816 */ /* 0x040fe400000000ff */
[C---:B------:R-:W-:Y:S02]  /*63c0*/  PRMT R11, R10.reuse, 0x7772, RZ ;  /* 0x000077720a0b7816 */ /* 0x040fe400000000ff */
[----:B------:R-:W-:-:S02]  /*63d0*/  PRMT R23, R10, 0x7773, RZ ;  /* 0x000077730a177816 */ /* 0x000fc400000000ff */
[C---:B------:R-:W-:Y:S02]  /*63e0*/  PRMT R10, R8.reuse, 0x7770, RZ ;  /* 0x00007770080a7816 */ /* 0x040fe400000000ff */
[C---:B------:R-:W-:Y:S02]  /*63f0*/  PRMT R115, R8.reuse, 0x7771, RZ ;  /* 0x0000777108737816 */ /* 0x040fe400000000ff */
[C---:B------:R-:W-:Y:S02]  /*6400*/  PRMT R21, R8.reuse, 0x7772, RZ ;  /* 0x0000777208157816 */ /* 0x040fe400000000ff */
[----:B------:R-:W-:Y:S02]  /*6410*/  PRMT R27, R8, 0x7773, RZ ;  /* 0x00007773081b7816 */ /* 0x000fe400000000ff */
[----:B------:R-:W-:Y:S02]  /*6420*/  PRMT R8, R9, 0x7770, RZ ;  /* 0x0000777009087816 */ /* 0x000fe400000000ff */
[----:B------:R-:W-:-:S02]  /*6430*/  SEL R12, R12, R3, P2 ;  /* 0x000000030c0c7207 */ /* 0x000fc40001000000 */
[-C--:B------:R-:W-:Y:S02]  /*6440*/  SEL R14, R14, R3.reuse, P2 ;  /* 0x000000030e0e7207 */ /* 0x080fe40001000000 */
[-C--:B------:R-:W-:Y:S02]  /*6450*/  SEL R10, R10, R3.reuse, P2 ;  /* 0x000000030a0a7207 */ /* 0x080fe40001000000 */
[----:B------:R-:W-:Y:S02]  /*6460*/  PRMT R117, R9, 0x7771, RZ ;  /* 0x0000777109757816 */ /* 0x000fe400000000ff */
[----:B------:R-:W-:Y:S02]  /*6470*/  SEL R8, R8, R3, P2 ;  /* 0x0000000308087207 */ /* 0x000fe40001000000 */
[-C--:B------:R-:W-:Y:S02]  /*6480*/  SEL R29, R29, R2.reuse, P2 ;  /* 0x000000021d1d7207 */ /* 0x080fe40001000000 */
[----:B------:R-:W-:-:S02]  /*6490*/  SEL R113, R113, R2, P2 ;  /* 0x0000000271717207 */ /* 0x000fc40001000000 */
[-C--:B------:R-:W-:Y:S02]  /*64a0*/  SEL R115, R115, R2.reuse, P2 ;  /* 0x0000000273737207 */ /* 0x080fe40001000000 */
[----:B------:R-:W-:Y:S02]  /*64b0*/  LOP3.LUT R12, R12, 0xffff, RZ, 0xc0, !PT ;  /* 0x0000ffff0c0c7812 */ /* 0x000fe400078ec0ff */
[----:B------:R-:W-:Y:S02]  /*64c0*/  LOP3.LUT R14, R14, 0xffff, RZ, 0xc0, !PT ;  /* 0x0000ffff0e0e7812 */ /* 0x000fe400078ec0ff */
[----:B------:R-:W-:Y:S02]  /*64d0*/  LOP3.LUT R10, R10, 0xffff, RZ, 0xc0, !PT ;  /* 0x0000ffff0a0a7812 */ /* 0x000fe400078ec0ff */
[----:B------:R-:W-:Y:S02]  /*64e0*/  PRMT R25, R9, 0x7772, RZ ;  /* 0x0000777209197816 */ /* 0x000fe400000000ff */
[----:B------:R-:W-:-:S02]  /*64f0*/  SEL R117, R117, R2, P2 ;  /* 0x0000000275757207 */ /* 0x000fc40001000000 */
[----:B------:R-:W-:Y:S02]  /*6500*/  LOP3.LUT R8, R8, 0xffff, RZ, 0xc0, !PT ;  /* 0x0000ffff08087812 */ /* 0x000fe400078ec0ff */
[----:B------:R-:W-:Y:S02]  /*6510*/  PRMT R12, R29, 0x7604, R12 ;  /* 0x000076041d0c7816 */ /* 0x000fe4000000000c */
[----:B------:R-:W-:Y:S02]  /*6520*/  PRMT R14, R113, 0x7604, R14 ;  /* 0x00007604710e7816 */ /* 0x000fe4000000000e */
[----:B------:R-:W-:Y:S02]  /*6530*/  PRMT R10, R115, 0x7604, R10 ;  /* 0x00007604730a7816 */ /* 0x000fe4000000000a */
[-C--:B------:R-:W-:Y:S02]  /*6540*/  SEL R13, R13, R180.reuse, P2 ;  /* 0x000000b40d0d7207 */ /* 0x080fe40001000000 */
[----:B------:R-:W-:-:S02]  /*6550*/  SEL R11, R11, R180, P2 ;  /* 0x000000b40b0b7207 */ /* 0x000fc40001000000 */
[-C--:B------:R-:W-:Y:S02]  /*6560*/  SEL R21, R21, R180.reuse, P2 ;  /* 0x000000b415157207 */ /* 0x080fe40001000000 */
[----:B------:R-:W-:Y:S02]  /*6570*/  PRMT R8, R117, 0x7604, R8 ;  /* 0x0000760475087816 */ /* 0x000fe40000000008 */
[----:B------:R-:W-:Y:S02]  /*6580*/  SEL R25, R25, R180, P2 ;  /* 0x000000b419197207 */ /* 0x000fe40001000000 */
[----:B------:R-:W-:Y:S02]  /*6590*/  PRMT R28, R13, 0x7054, R12 ;  /* 0x000070540d1c7816 */ /* 0x000fe4000000000c */
[----:B------:R-:W-:Y:S02]  /*65a0*/  PRMT R24, R11, 0x7054, R14 ;  /* 0x000070540b187816 */ /* 0x000fe4000000000e */
[----:B------:R-:W-:-:S02]  /*65b0*/  PRMT R22, R21, 0x7054, R10 ;  /* 0x0000705415167816 */ /* 0x000fc4000000000a */
[----:B------:R-:W-:Y:S02]  /*65c0*/  PRMT R14, R25, 0x7054, R8 ;  /* 0x00007054190e7816 */ /* 0x000fe40000000008 */
[C---:B--2---:R-:W-:Y:S02]  /*65d0*/  PRMT R12, R7.reuse, 0x7770, RZ ;  /* 0x00007770070c7816 */ /* 0x044fe400000000ff */
[C---:B------:R-:W-:Y:S02]  /*65e0*/  PRMT R21, R7.reuse, 0x7771, RZ ;  /* 0x0000777107157816 */ /* 0x040fe400000000ff */
[C---:B------:R-:W-:Y:S02]  /*65f0*/  PRMT R13, R7.reuse, 0x7772, RZ ;  /* 0x00007772070d7816 */ /* 0x040fe400000000ff */
[----:B------:R-:W-:Y:S02]  /*6600*/  PRMT R112, R7, 0x7773, RZ ;  /* 0x0000777307707816 */ /* 0x000fe400000000ff */
[----:B------:R-:W-:-:S02]  /*6610*/  PRMT R20, R6, 0x7770, RZ ;  /* 0x0000777006147816 */ /* 0x000fc400000000ff */
[C---:B------:R-:W-:Y:S02]  /*6620*/  PRMT R7, R6.reuse, 0x7771, RZ ;  /* 0x0000777106077816 */ /* 0x040fe400000000ff */
[C---:B------:R-:W-:Y:S02]  /*6630*/  PRMT R25, R6.reuse, 0x7772, RZ ;  /* 0x0000777206197816 */ /* 0x040fe400000000ff */
[----:B------:R-:W-:Y:S02]  /*6640*/  PRMT R113, R6, 0x7773, RZ ;  /* 0x0000777306717816 */ /* 0x000fe400000000ff */
[C---:B------:R-:W-:Y:S02]  /*6650*/  PRMT R6, R4.reuse, 0x7770, RZ ;  /* 0x0000777004067816 */ /* 0x040fe400000000ff */
[C---:B------:R-:W-:Y:S02]  /*6660*/  PRMT R29, R4.reuse, 0x7771, RZ ;  /* 0x00007771041d7816 */ /* 0x040fe400000000ff */
[----:B------:R-:W-:-:S02]  /*6670*/  PRMT R117, R4, 0x7772, RZ ;  /* 0x0000777204757816 */ /* 0x000fc400000000ff */
[----:B------:R-:W-:Y:S02]  /*6680*/  PRMT R114, R4, 0x7773, RZ ;  /* 0x0000777304727816 */ /* 0x000fe400000000ff */
[----:B------:R-:W-:Y:S02]  /*6690*/  PRMT R31, R9, 0x7773, RZ ;  /* 0x00007773091f7816 */ /* 0x000fe400000000ff */
[C---:B------:R-:W-:Y:S01]  /*66a0*/  PRMT R4, R5.reuse, 0x7770, RZ ;  /* 0x0000777005047816 */ /* 0x040fe200000000ff */
[----:B------:R-:W1:Y:S01]  /*66b0*/  LDS.128 R8, [R182+UR10] ;  /* 0x0000000ab6087984 */ /* 0x000e620008000c00 */
[-C--:B------:R-:W-:Y:S02]  /*66c0*/  SEL R12, R12, R3.reuse, P2 ;  /* 0x000000030c0c7207 */ /* 0x080fe40001000000 */
[----:B------:R-:W-:Y:S02]  /*66d0*/  PRMT R119, R5, 0x7771, RZ ;  /* 0x0000777105777816 */ /* 0x000fe400000000ff */
[----:B------:R-:W-:-:S02]  /*66e0*/  SEL R4, R4, R3, P2 ;  /* 0x0000000304047207 */ /* 0x000fc40001000000 */
[-C--:B------:R-:W-:Y:S02]  /*66f0*/  SEL R20, R20, R3.reuse, P2 ;  /* 0x0000000314147207 */ /* 0x080fe40001000000 */
[----:B------:R-:W-:Y:S02]  /*6700*/  SEL R6, R6, R3, P2 ;  /* 0x0000000306067207 */ /* 0x000fe40001000000 */
[-C--:B------:R-:W-:Y:S02]  /*6710*/  SEL R21, R21, R2.reuse, P2 ;  /* 0x0000000215157207 */ /* 0x080fe40001000000 */
[----:B------:R-:W-:Y:S02]  /*6720*/  LOP3.LUT R12, R12, 0xffff, RZ, 0xc0, !PT ;  /* 0x0000ffff0c0c7812 */ /* 0x000fe400078ec0ff */
[----:B------:R-:W-:Y:S02]  /*6730*/  SEL R119, R119, R2, P2 ;  /* 0x0000000277777207 */ /* 0x000fe40001000000 */
[----:B------:R-:W-:-:S02]  /*6740*/  LOP3.LUT R4, R4, 0xffff, RZ, 0xc0, !PT ;  /* 0x0000ffff04047812 */ /* 0x000fc400078ec0ff */
[-C--:B------:R-:W-:Y:S02]  /*6750*/  SEL R7, R7, R2.reuse, P2 ;  /* 0x0000000207077207 */ /* 0x080fe40001000000 */
[----:B------:R-:W-:Y:S02]  /*6760*/  LOP3.LUT R20, R20, 0xffff, RZ, 0xc0, !PT ;  /* 0x0000ffff14147812 */ /* 0x000fe400078ec0ff */
[----:B------:R-:W-:Y:S02]  /*6770*/  SEL R29, R29, R2, P2 ;  /* 0x000000021d1d7207 */ /* 0x000fe40001000000 */
[----:B------:R-:W-:Y:S02]  /*6780*/  LOP3.LUT R6, R6, 0xffff, RZ, 0xc0, !PT ;  /* 0x0000ffff06067812 */ /* 0x000fe400078ec0ff */
[----:B------:R-:W-:Y:S02]  /*6790*/  PRMT R21, R21, 0x7604, R12 ;  /* 0x0000760415157816 */ /* 0x000fe4000000000c */
[----:B------:R-:W-:-:S02]  /*67a0*/  PRMT R12, R119, 0x7604, R4 ;  /* 0x00007604770c7816 */ /* 0x000fc40000000004 */
[----:B------:R-:W-:Y:S02]  /*67b0*/  PRMT R7, R7, 0x7604, R20 ;  /* 0x0000760407077816 */ /* 0x000fe40000000014 */
[-C--:B------:R-:W-:Y:S02]  /*67c0*/  SEL R30, R13, R180.reuse, P2 ;  /* 0x000000b40d1e7207 */ /* 0x080fe40001000000 */
[-C--:B------:R-:W-:Y:S02]  /*67d0*/  SEL R4, R117, R180.reuse, P2 ;  /* 0x000000b475047207 */ /* 0x080fe40001000000 */
[----:B------:R-:W-:Y:S02]  /*67e0*/  PRMT R29, R29, 0x7604, R6 ;  /* 0x000076041d1d7816 */ /* 0x000fe40000000006 */
[----:B------:R-:W-:Y:S02]  /*67f0*/  SEL R26, R25, R180, P2 ;  /* 0x000000b4191a7207 */ /* 0x000fe40001000000 */
[----:B------:R-:W-:-:S02]  /*6800*/  PRMT R30, R30, 0x7054, R21 ;  /* 0x000070541e1e7816 */ /* 0x000fc40000000015 */
[C---:B------:R-:W-:Y:S02]  /*6810*/  PRMT R165, R5.reuse, 0x7772, RZ ;  /* 0x0000777205a57816 */ /* 0x040fe400000000ff */
[----:B------:R-:W-:Y:S02]  /*6820*/  PRMT R115, R5, 0x7773, RZ ;  /* 0x0000777305737816 */ /* 0x000fe400000000ff */
[----:B------:R-:W-:Y:S02]  /*6830*/  PRMT R26, R26, 0x7054, R7 ;  /* 0x000070541a1a7816 */ /* 0x000fe40000000007 */
[----:B------:R-:W-:Y:S02]  /*6840*/  PRMT R21, R4, 0x7054, R29 ;  /* 0x0000705404157816 */ /* 0x000fe4000000001d */
[----:B------:R-:W2:Y:S01]  /*6850*/  LDS.128 R4, [R0+UR10] ;  /* 0x0000000a00047984 */ /* 0x000ea20008000c00 */
[----:B------:R-:W-:Y:S02]  /*6860*/  SEL R165, R165, R180, P2 ;  /* 0x000000b4a5a57207 */ /* 0x000fe40001000000 */
[----:B-1----:R-:W-:-:S02]  /*6870*/  PRMT R20, R11, 0x7770, RZ ;  /* 0x000077700b147816 */ /* 0x002fc400000000ff */
[----:B------:R-:W-:Y:S02]  /*6880*/  PRMT R12, R165, 0x7054, R12 ;  /* 0x00007054a50c7816 */ /* 0x000fe4000000000c */
[----:B------:R-:W-:Y:S02]  /*6890*/  PRMT R165, R8, 0x7770, RZ ;  /* 0x0000777008a57816 */ /* 0x000fe400000000ff */
[----:B------:R-:W-:Y:S02]  /*68a0*/  PRMT R166, R9, 0x7770, RZ ;  /* 0x0000777009a67816 */ /* 0x000fe400000000ff */
[----:B------:R-:W-:Y:S02]  /*68b0*/  PRMT R118, R10, 0x7770, RZ ;  /* 0x000077700a767816 */ /* 0x000fe400000000ff */
[----:B------:R-:W-:Y:S02]  /*68c0*/  PRMT R25, R11, 0x7771, RZ ;  /* 0x000077710b197816 */ /* 0x000fe400000000ff */
[----:B------:R-:W-:-:S02]  /*68d0*/  SEL R20, R20, R3, P2 ;  /* 0x0000000314147207 */ /* 0x000fc40001000000 */
[----:B------:R-:W-:Y:S02]  /*68e0*/  PRMT R119, R8, 0x7771, RZ ;  /* 0x0000777108777816 */ /* 0x000fe400000000ff */
[----:B------:R-:W-:Y:S02]  /*68f0*/  PRMT R167, R9, 0x7771, RZ ;  /* 0x0000777109a77816 */ /* 0x000fe400000000ff */
[-C--:B------:R-:W-:Y:S02]  /*6900*/  SEL R165, R165, R3.reuse, P2 ;  /* 0x00000003a5a57207 */ /* 0x080fe40001000000 */
[-C--:B------:R-:W-:Y:S02]  /*6910*/  SEL R166, R166, R3.reuse, P2 ;  /* 0x00000003a6a67207 */ /* 0x080fe40001000000 */
[----:B------:R-:W-:Y:S02]  /*6920*/  PRMT R29, R10, 0x7771, RZ ;  /* 0x000077710a1d7816 */ /* 0x000fe400000000ff */
[----:B------:R-:W-:-:S02]  /*6930*/  SEL R118, R118, R3, P2 ;  /* 0x0000000376767207 */ /* 0x000fc40001000000 */
[----:B------:R-:W-:Y:S02]  /*6940*/  PRMT R13, R11, 0x7772, RZ ;  /* 0x000077720b0d7816 */ /* 0x000fe400000000ff */
[-C--:B------:R-:W-:Y:S02]  /*6950*/  SEL R25, R25, R2.reuse, P2 ;  /* 0x0000000219197207 */ /* 0x080fe40001000000 */
[----:B------:R-:W-:Y:S02]  /*6960*/  LOP3.LUT R20, R20, 0xffff, RZ, 0xc0, !PT ;  /* 0x0000ffff14147812 */ /* 0x000fe400078ec0ff */
[----:B------:R-:W-:Y:S02]  /*6970*/  PRMT R164, R8, 0x7772, RZ ;  /* 0x0000777208a47816 */ /* 0x000fe400000000ff */
[----:B------:R-:W-:Y:S02]  /*6980*/  PRMT R168, R9, 0x7772, RZ ;  /* 0x0000777209a87816 */ /* 0x000fe400000000ff */
[----:B------:R-:W-:-:S02]  /*6990*/  SEL R119, R119, R2, P2 ;  /* 0x0000000277777207 */ /* 0x000fc40001000000 */
[-C--:B------:R-:W-:Y:S02]  /*69a0*/  SEL R167, R167, R2.reuse, P2 ;  /* 0x00000002a7a77207 */ /* 0x080fe40001000000 */
[----:B------:R-:W-:Y:S02]  /*69b0*/  LOP3.LUT R165, R165, 0xffff, RZ, 0xc0, !PT ;  /* 0x0000ffffa5a57812 */ /* 0x000fe400078ec0ff */
[----:B------:R-:W-:Y:S02]  /*69c0*/  LOP3.LUT R166, R166, 0xffff, RZ, 0xc0, !PT ;  /* 0x0000ffffa6a67812 */ /* 0x000fe400078ec0ff */
[----:B------:R-:W-:Y:S02]  /*69d0*/  PRMT R117, R10, 0x7772, RZ ;  /* 0x000077720a757816 */ /* 0x000fe400000000ff */
[----:B------:R-:W-:Y:S02]  /*69e0*/  SEL R29, R29, R2, P2 ;  /* 0x000000021d1d7207 */ /* 0x000fe40001000000 */
[----:B------:R-:W-:-:S02]  /*69f0*/  LOP3.LUT R118, R118, 0xffff, RZ, 0xc0, !PT ;  /* 0x0000ffff76767812 */ /* 0x000fc400078ec0ff */
[----:B------:R-:W-:Y:S02]  /*6a00*/  PRMT R20, R25, 0x7604, R20 ;  /* 0x0000760419147816 */ /* 0x000fe40000000014 */
[-C--:B------:R-:W-:Y:S02]  /*6a10*/  SEL R13, R13, R180.reuse, P2 ;  /* 0x000000b40d0d7207 */ /* 0x080fe40001000000 */
[----:B------:R-:W-:Y:S02]  /*6a20*/  PRMT R119, R119, 0x7604, R165 ;  /* 0x0000760477777816 */ /* 0x000fe400000000a5 */
[----:B------:R-:W-:Y:S02]  /*6a30*/  PRMT R166, R167, 0x7604, R166 ;  /* 0x00007604a7a67816 */ /* 0x000fe400000000a6 */
[-C--:B------:R-:W-:Y:S02]  /*6a40*/  SEL R164, R164, R180.reuse, P2 ;  /* 0x000000b4a4a47207 */ /* 0x080fe40001000000 */
[----:B------:R-:W-:-:S02]  /*6a50*/  SEL R168, R168, R180, P2 ;  /* 0x000000b4a8a87207 */ /* 0x000fc40001000000 */
[----:B------:R-:W-:Y:S02]  /*6a60*/  PRMT R25, R29, 0x7604, R118 ;  /* 0x000076041d197816 */ /* 0x000fe40000000076 */
[----:B------:R-:W-:Y:S02]  /*6a70*/  SEL R117, R117, R180, P2 ;  /* 0x000000b475757207 */ /* 0x000fe40001000000 */
[----:B------:R-:W-:Y:S02]  /*6a80*/  PRMT R29, R13, 0x7054, R20 ;  /* 0x000070540d1d7816 */ /* 0x000fe40000000014 */
[----:B------:R-:W-:Y:S02]  /*6a90*/  PRMT R116, R9, 0x7773, RZ ;  /* 0x0000777309747816 */ /* 0x000fe400000000ff */
[----:B------:R-:W-:Y:S02]  /*6aa0*/  PRMT R20, R164, 0x7054, R119 ;  /* 0x00007054a4147816 */ /* 0x000fe40000000077 */
[----:B------:R-:W-:-:S02]  /*6ab0*/  PRMT R13, R168, 0x7054, R166 ;  /* 0x00007054a80d7816 */ /* 0x000fc400000000a6 */
[----:B--2---:R-:W-:Y:S02]  /*6ac0*/  PRMT R9, R7, 0x7770, RZ ;  /* 0x0000777007097816 */ /* 0x004fe400000000ff */
[----:B------:R-:W-:Y:S02]  /*6ad0*/  PRMT R119, R6, 0x7770, RZ ;  /* 0x0000777006777816 */ /* 0x000fe400000000ff */
[----:B------:R-:W-:Y:S02]  /*6ae0*/  PRMT R166, R4, 0x7770, RZ ;  /* 0x0000777004a67816 */ /* 0x000fe400000000ff */
[----:B------:R-:W-:Y:S02]  /*6af0*/  PRMT R25, R117, 0x7054, R25 ;  /* 0x0000705475197816 */ /* 0x000fe40000000019 */
[C---:B------:R-:W-:Y:S02]  /*6b00*/  PRMT R118, R7.reuse, 0x7771, RZ ;  /* 0x0000777107767816 */ /* 0x040fe400000000ff */
[----:B------:R-:W-:-:S02]  /*6b10*/  PRMT R117, R7, 0x7772, RZ ;  /* 0x0000777207757816 */ /* 0x000fc400000000ff */
[----:B------:R-:W-:Y:S02]  /*6b20*/  PRMT R164, R7, 0x7773, RZ ;  /* 0x0000777307a47816 */ /* 0x000fe400000000ff */
[C---:B------:R-:W-:Y:S02]  /*6b30*/  PRMT R7, R6.reuse, 0x7771, RZ ;  /* 0x0000777106077816 */ /* 0x040fe400000000ff */
[C---:B------:R-:W-:Y:S02]  /*6b40*/  PRMT R165, R6.reuse, 0x7772, RZ ;  /* 0x0000777206a57816 */ /* 0x040fe400000000ff */
[----:B------:R-:W-:Y:S02]  /*6b50*/  PRMT R167, R6, 0x7773, RZ ;  /* 0x0000777306a77816 */ /* 0x000fe400000000ff */
[----:B------:R-:W-:Y:S02]  /*6b60*/  PRMT R6, R4, 0x7771, RZ ;  /* 0x0000777104067816 */ /* 0x000fe400000000ff */
[----:B------:R-:W-:-:S02]  /*6b70*/  SEL R9, R9, R3, P2 ;  /* 0x0000000309097207 */ /* 0x000fc40001000000 */
[-C--:B------:R-:W-:Y:S02]  /*6b80*/  SEL R119, R119, R3.reuse, P2 ;  /* 0x0000000377777207 */ /* 0x080fe40001000000 */
[----:B------:R-:W-:Y:S02]  /*6b90*/  SEL R166, R166, R3, P2 ;  /* 0x00000003a6a67207 */ /* 0x000fe40001000000 */
[----:B------:R-:W-:Y:S02]  /*6ba0*/  @P2 PRMT R3, R5, 0x7770, RZ ;  /* 0x0000777005032816 */ /* 0x000fe400000000ff */
[----:B------:R-:W-:Y:S02]  /*6bb0*/  PRMT R8, R8, 0x7773, RZ ;  /* 0x0000777308087816 */ /* 0x000fe400000000ff */
[C---:B------:R-:W-:Y:S02]  /*6bc0*/  PRMT R168, R4.reuse, 0x7772, RZ ;  /* 0x0000777204a87816 */ /* 0x040fe400000000ff */
[----:B------:R-:W-:-:S02]  /*6bd0*/  PRMT R4, R4, 0x7773, RZ ;  /* 0x0000777304047816 */ /* 0x000fc400000000ff */
[-C--:B------:R-:W-:Y:S02]  /*6be0*/  SEL R118, R118, R2.reuse, P2 ;  /* 0x0000000276767207 */ /* 0x080fe40001000000 */
[-C--:B------:R-:W-:Y:S02]  /*6bf0*/  SEL R7, R7, R2.reuse, P2 ;  /* 0x0000000207077207 */ /* 0x080fe40001000000 */
[----:B------:R-:W-:Y:S02]  /*6c00*/  SEL R6, R6, R2, P2 ;  /* 0x0000000206067207 */ /* 0x000fe40001000000 */
[----:B------:R-:W-:Y:S02]  /*6c10*/  @P2 PRMT R2, R5, 0x7771, RZ ;  /* 0x0000777105022816 */ /* 0x000fe400000000ff */
[----:B------:R-:W-:Y:S02]  /*6c20*/  LOP3.LUT R9, R9, 0xffff, RZ, 0xc0, !PT ;  /* 0x0000ffff09097812 */ /* 0x000fe400078ec0ff */
[----:B------:R-:W-:-:S02]  /*6c30*/  LOP3.LUT R119, R119, 0xffff, RZ, 0xc0, !PT ;  /* 0x0000ffff77777812 */ /* 0x000fc400078ec0ff */
[----:B------:R-:W-:Y:S02]  /*6c40*/  LOP3.LUT R166, R166, 0xffff, RZ, 0xc0, !PT ;  /* 0x0000ffffa6a67812 */ /* 0x000fe400078ec0ff */
[----:B------:R-:W-:Y:S02]  /*6c50*/  LOP3.LUT R3, R3, 0xffff, RZ, 0xc0, !PT ;  /* 0x0000ffff03037812 */ /* 0x000fe400078ec0ff */
[----:B------:R-:W-:Y:S02]  /*6c60*/  SEL R171, R8, R181, P2 ;  /* 0x000000b508ab7207 */ /* 0x000fe40001000000 */
[----:B------:R-:W-:Y:S02]  /*6c70*/  SEL R8, R117, R180, P2 ;  /* 0x000000b475087207 */ /* 0x000fe40001000000 */
[----:B------:R-:W-:Y:S02]  /*6c80*/  PRMT R11, R11, 0x7773, RZ ;  /* 0x000077730b0b7816 */ /* 0x000fe400000000ff */
[----:B------:R-:W-:-:S02]  /*6c90*/  PRMT R10, R10, 0x7773, RZ ;  /* 0x000077730a0a7816 */ /* 0x000fc400000000ff */
[-C--:B------:R-:W-:Y:S02]  /*6ca0*/  SEL R165, R165, R180.reuse, P2 ;  /* 0x000000b4a5a57207 */ /* 0x080fe40001000000 */
[----:B------:R-:W-:Y:S02]  /*6cb0*/  SEL R168, R168, R180, P2 ;  /* 0x000000b4a8a87207 */ /* 0x000fe40001000000 */
[----:B------:R-:W-:Y:S02]  /*6cc0*/  SEL R117, R4, R181, P2 ;  /* 0x000000b504757207 */ /* 0x000fe40001000000 */
[----:B------:R-:W-:Y:S02]  /*6cd0*/  @P2 PRMT R180, R5, 0x7772, RZ ;  /* 0x0000777205b42816 */ /* 0x000fe400000000ff */
[----:B------:R-:W-:Y:S02]  /*6ce0*/  PRMT R118, R118, 0x7604, R9 ;  /* 0x0000760476767816 */ /* 0x000fe40000000009 */
[----:B------:R-:W-:-:S02]  /*6cf0*/  PRMT R7, R7, 0x7604, R119 ;  /* 0x0000760407077816 */ /* 0x000fc40000000077 */
[----:B------:R-:W-:Y:S02]  /*6d00*/  PRMT R6, R6, 0x7604, R166 ;  /* 0x0000760406067816 */ /* 0x000fe400000000a6 */
[----:B------:R-:W-:Y:S02]  /*6d10*/  PRMT R4, R2, 0x7604, R3 ;  /* 0x0000760402047816 */ /* 0x000fe40000000003 */
[-C--:B------:R-:W-:Y:S02]  /*6d20*/  SEL R15, R15, R181.reuse, P2 ;  /* 0x000000b50f0f7207 */ /* 0x080fe40001000000 */
[-C--:B------:R-:W-:Y:S02]  /*6d30*/  SEL R23, R23, R181.reuse, P2 ;  /* 0x000000b517177207 */ /* 0x080fe40001000000 */
[-C--:B------:R-:W-:Y:S02]  /*6d40*/  SEL R27, R27, R181.reuse, P2 ;  /* 0x000000b51b1b7207 */ /* 0x080fe40001000000 */
[----:B------:R-:W-:-:S02]  /*6d50*/  SEL R31, R31, R181, P2 ;  /* 0x000000b51f1f7207 */ /* 0x000fc40001000000 */
[-C--:B------:R-:W-:Y:S02]  /*6d60*/  SEL R112, R112, R181.reuse, P2 ;  /* 0x000000b570707207 */ /* 0x080fe40001000000 */
[-C--:B------:R-:W-:Y:S02]  /*6d70*/  SEL R113, R113, R181.reuse, P2 ;  /* 0x000000b571717207 */ /* 0x080fe40001000000 */
[-C--:B------:R-:W-:Y:S02]  /*6d80*/  SEL R114, R114, R181.reuse, P2 ;  /* 0x000000b572727207 */ /* 0x080fe40001000000 */
[-C--:B------:R-:W-:Y:S02]  /*6d90*/  SEL R115, R115, R181.reuse, P2 ;  /* 0x000000b573737207 */ /* 0x080fe40001000000 */
[-C--:B------:R-:W-:Y:S02]  /*6da0*/  SEL R169, R11, R181.reuse, P2 ;  /* 0x000000b50ba97207 */ /* 0x080fe40001000000 */
[----:B------:R-:W-:-:S02]  /*6db0*/  SEL R170, R10, R181, P2 ;  /* 0x000000b50aaa7207 */ /* 0x000fc40001000000 */
[-C--:B------:R-:W-:Y:S02]  /*6dc0*/  SEL R116, R116, R181.reuse, P2 ;  /* 0x000000b574747207 */ /* 0x080fe40001000000 */
[-C--:B------:R-:W-:Y:S02]  /*6dd0*/  SEL R164, R164, R181.reuse, P2 ;  /* 0x000000b5a4a47207 */ /* 0x080fe40001000000 */
[----:B------:R-:W-:Y:S02]  /*6de0*/  SEL R167, R167, R181, P2 ;  /* 0x000000b5a7a77207 */ /* 0x000fe40001000000 */
[----:B------:R-:W-:Y:S02]  /*6df0*/  @P2 PRMT R181, R5, 0x7773, RZ ;  /* 0x0000777305b52816 */ /* 0x000fe400000000ff */
[----:B------:R-:W-:Y:S02]  /*6e00*/  PRMT R118, R8, 0x7054, R118 ;  /* 0x0000705408767816 */ /* 0x000fe40000000076 */
[----:B------:R-:W-:-:S02]  /*6e10*/  PRMT R3, R165, 0x7054, R7 ;  /* 0x00007054a5037816 */ /* 0x000fc40000000007 */
[----:B------:R-:W-:Y:S02]  /*6e20*/  PRMT R2, R168, 0x7054, R6 ;  /* 0x00007054a8027816 */ /* 0x000fe40000000006 */
[----:B------:R-:W-:Y:S02]  /*6e30*/  PRMT R180, R180, 0x7054, R4 ;  /* 0x00007054b4b47816 */ /* 0x000fe40000000004 */
[----:B------:R-:W-:Y:S02]  /*6e40*/  PRMT R7, R15, 0x654, R28 ;  /* 0x000006540f077816 */ /* 0x000fe4000000001c */
[----:B------:R-:W-:Y:S02]  /*6e50*/  PRMT R6, R23, 0x654, R24 ;  /* 0x0000065417067816 */ /* 0x000fe40000000018 */
[----:B------:R-:W-:Y:S02]  /*6e60*/  PRMT R4, R27, 0x654, R22 ;  /* 0x000006541b047816 */ /* 0x000fe40000000016 */
[----:B------:R-:W-:-:S02]  /*6e70*/  PRMT R5, R31, 0x654, R14 ;  /* 0x000006541f057816 */ /* 0x000fc4000000000e */
[----:B------:R-:W-:Y:S02]  /*6e80*/  PRMT R11, R112, 0x654, R30 ;  /* 0x00000654700b7816 */ /* 0x000fe4000000001e */
[----:B------:R-:W-:Y:S01]  /*6e90*/  PRMT R10, R113, 0x654, R26 ;  /* 0x00000654710a7816 */ /* 0x000fe2000000001a */
[----:B------:R-:W-:Y:S01]  /*6ea0*/  STS.128 [R184+0x26000], R4 ;  /* 0x02600004b8007388 */ /* 0x000fe20000000c00 */
[----:B------:R-:W-:Y:S02]  /*6eb0*/  PRMT R8, R114, 0x654, R21 ;  /* 0x0000065472087816 */ /* 0x000fe40000000015 */
[----:B------:R-:W-:Y:S02]  /*6ec0*/  PRMT R9, R115, 0x654, R12 ;  /* 0x0000065473097816 */ /* 0x000fe4000000000c */
[----:B------:R-:W-:Y:S02]  /*6ed0*/  PRMT R15, R169, 0x654, R29 ;  /* 0x00000654a90f7816 */ /* 0x000fe4000000001d */
[----:B------:R-:W-:Y:S01]  /*6ee0*/  PRMT R14, R170, 0x654, R25 ;  /* 0x00000654aa0e7816 */ /* 0x000fe20000000019 */
[----:B------:R-:W-:Y:S01]  /*6ef0*/  STS.128 [R183+0x26000], R8 ;  /* 0x02600008b7007388 */ /* 0x000fe20000000c00 */
[----:B------:R-:W-:-:S02]  /*6f00*/  PRMT R12, R171, 0x654, R20 ;  /* 0x00000654ab0c7816 */ /* 0x000fc40000000014 */
[----:B------:R-:W-:Y:S02]  /*6f10*/  PRMT R13, R116, 0x654, R13 ;  /* 0x00000654740d7816 */ /* 0x000fe4000000000d */
[----:B------:R-:W-:Y:S02]  /*6f20*/  PRMT R23, R164, 0x654, R118 ;  /* 0x00000654a4177816 */ /* 0x000fe40000000076 */
[----:B------:R-:W-:Y:S01]  /*6f30*/  PRMT R22, R167, 0x654, R3 ;  /* 0x00000654a7167816 */ /* 0x000fe20000000003 */
[----:B------:R-:W-:Y:S01]  /*6f40*/  STS.128 [R182+0x26000], R12 ;  /* 0x0260000cb6007388 */ /* 0x000fe20000000c00 */
[----:B------:R-:W-:Y:S02]  /*6f50*/  PRMT R20, R117, 0x654, R2 ;  /* 0x0000065475147816 */ /* 0x000fe40000000002 */
[----:B------:R-:W-:Y:S02]  /*6f60*/  PRMT R21, R181, 0x654, R180 ;  /* 0x00000654b5157816 */ /* 0x000fe400000000b4 */
[----:B------:R-:W-:-:S03]  /*6f70*/  ISETP.LE.AND P2, PT, R242, UR6, PT ;  /* 0x00000006f2007c0c */ /* 0x000fc6000bf43270 */
[----:B------:R-:W-:Y:S04]  /*6f80*/  STS.128 [R0+0x26000], R20 ;  /* 0x0260001400007388 */ /* 0x000fe80000000c00 */
[----:B------:R-:W-:Y:S06]  /*6f90*/  BAR.SYNC.DEFER_BLOCKING 0x0 ;  /* 0x0000000000007b1d */ /* 0x000fec0000010000 */
[----:B------:R-:W1:Y:S04]  /*6fa0*/  LDSM.16.M88.4 R116, [R197+0x1e000] ;  /* 0x01e00000c574783b */ /* 0x000e680000000200 */
[----:B------:R-:W2:Y:S04]  /*6fb0*/  LDSM.16.M88.4 R24, [R193+0x26800] ;  /* 0x02680000c118783b */ /* 0x000ea80000000200 */
[----:B------:R-:W3:Y:S04]  /*6fc0*/  LDSM.16.M88.4 R112, [R193+0x26000] ;  /* 0x02600000c170783b */ /* 0x000ee80000000200 */
[----:B------:R-:W4:Y:S04]  /*6fd0*/  LDSM.16.M88.4 R20, [R193+0x27000] ;  /* 0x02700000c114783b */ /* 0x000f280000000200 */
[----:B------:R-:W5:Y:S04]  /*6fe0*/  LDSM.16.M88.4 R8, [R193+0x27800] ;  /* 0x02780000c108783b */ /* 0x000f680000000200 */
[----:B------:R-:W4:Y:S04]  /*6ff0*/  LDSM.16.M88.4 R4, [R197+0x20000] ;  /* 0x02000000c504783b */ /* 0x000f280000000200 */
[----:B------:R-:W4:Y:S01]  /*7000*/  LDSM.16.M88.4 R12, [R197+0x22000] ;  /* 0x02200000c50c783b */ /* 0x000f220000000200 */
[----:B-1----:R-:W-:-:S02]  /*7010*/  PRMT R176, RZ, 0x5140, R116 ;  /* 0x00005140ffb07816 */ /* 0x002fc40000000074 */
[----:B------:R-:W-:Y:S02]  /*7020*/  PRMT R178, RZ, 0x7362, R116 ;  /* 0x00007362ffb27816 */ /* 0x000fe40000000074 */
[--C-:B------:R-:W-:Y:S02]  /*7030*/  PRMT R177, RZ, 0x5140, R117.reuse ;  /* 0x00005140ffb17816 */ /* 0x100fe40000000075 */
[----:B------:R-:W-:Y:S02]  /*7040*/  PRMT R179, RZ, 0x7362, R117 ;  /* 0x00007362ffb37816 */ /* 0x000fe40000000075 */
[--C-:B--2---:R-:W-:Y:S02]  /*7050*/  PRMT R172, RZ, 0x5140, R24.reuse ;  /* 0x00005140ffac7816 */ /* 0x104fe40000000018 */
[----:B------:R-:W-:Y:S02]  /*7060*/  PRMT R173, RZ, 0x7362, R24 ;  /* 0x00007362ffad7816 */ /* 0x000fe40000000018 */
[----:B---3--:R-:W-:-:S02]  /*7070*/  PRMT R2, RZ, 0x5140, R112 ;  /* 0x00005140ff027816 */ /* 0x008fc40000000070 */
[----:B------:R-:W-:Y:S02]  /*7080*/  PRMT R3, RZ, 0x7362, R112 ;  /* 0x00007362ff037816 */ /* 0x000fe40000000070 */
[--C-:B------:R-:W-:Y:S01]  /*7090*/  PRMT R174, RZ, 0x5140, R114.reuse ;  /* 0x00005140ffae7816 */ /* 0x100fe20000000072 */
[C---:B------:R-:W-:Y:S01]  /*70a0*/  HMMA.16816.F32 R28, R176.reuse, R172, R16 ;  /* 0x000000acb01c723c */ /* 0x040fe20000001810 */
[----:B------:R-:W1:Y:S01]  /*70b0*/  LDSM.16.M88.4 R16, [R197+0x24000] ;  /* 0x02400000c510783b */ /* 0x000e620000000200 */
[----:B------:R-:W-:Y:S02]  /*70c0*/  PRMT R175, RZ, 0x7362, R114 ;  /* 0x00007362ffaf7816 */ /* 0x000fe40000000072 */
[--C-:B------:R-:W-:Y:S02]  /*70d0*/  PRMT R170, RZ, 0x5140, R26.reuse ;  /* 0x00005140ffaa7816 */ /* 0x100fe4000000001a */
[----:B------:R-:W-:Y:S02]  /*70e0*/  PRMT R171, RZ, 0x7362, R26 ;  /* 0x00007362ffab7816 */ /* 0x000fe4000000001a */
[--C-:B----4-:R-:W-:Y:S01]  /*70f0*/  PRMT R166, RZ, 0x5140, R20.reuse ;  /* 0x00005140ffa67816 */ /* 0x110fe20000000014 */
[----:B------:R-:W-:Y:S01]  /*7100*/  HMMA.16816.F32 R124, R176, R2, R124 ;  /* 0x00000002b07c723c */ /* 0x000fe2000000187c */
[----:B------:R-:W-:-:S02]  /*7110*/  PRMT R167, RZ, 0x7362, R20 ;  /* 0x00007362ffa77816 */ /* 0x000fc40000000014 */
[--C-:B------:R-:W-:Y:S02]  /*7120*/  PRMT R164, RZ, 0x5140, R22.reuse ;  /* 0x00005140ffa47816 */ /* 0x100fe40000000016 */
[----:B------:R-:W-:Y:S02]  /*7130*/  PRMT R165, RZ, 0x7362, R22 ;  /* 0x00007362ffa57816 */ /* 0x000fe40000000016 */
[--C-:B-----5:R-:W-:Y:S01]  /*7140*/  PRMT R116, RZ, 0x5140, R8.reuse ;  /* 0x00005140ff747816 */ /* 0x120fe20000000008 */
[----:B------:R-:W-:Y:S01]  /*7150*/  HMMA.16816.F32 R132, R176, R174, R132 ;  /* 0x000000aeb084723c */ /* 0x000fe20000001884 */
[----:B------:R-:W-:Y:S02]  /*7160*/  PRMT R117, RZ, 0x7362, R8 ;  /* 0x00007362ff757816 */ /* 0x000fe40000000008 */
[--C-:B------:R-:W-:Y:S02]  /*7170*/  PRMT R168, RZ, 0x5140, R10.reuse ;  /* 0x00005140ffa87816 */ /* 0x100fe4000000000a */
[----:B------:R-:W-:-:S02]  /*7180*/  PRMT R169, RZ, 0x7362, R10 ;  /* 0x00007362ffa97816 */ /* 0x000fc4000000000a */
[----:B------:R-:W-:Y:S01]  /*7190*/  PRMT R114, RZ, 0x5140, R115 ;  /* 0x00005140ff727816 */ /* 0x000fe20000000073 */
[C---:B------:R-:W-:Y:S01]  /*71a0*/  HMMA.16816.F32 R140, R176.reuse, R170, R140 ;  /* 0x000000aab08c723c */ /* 0x040fe2000000188c */
[----:B------:R-:W-:Y:S02]  /*71b0*/  PRMT R24, RZ, 0x5140, R25 ;  /* 0x00005140ff187816 */ /* 0x000fe40000000019 */
[----:B------:R-:W-:Y:S02]  /*71c0*/  PRMT R115, RZ, 0x7362, R115 ;  /* 0x00007362ff737816 */ /* 0x000fe40000000073 */
[----:B------:R-:W-:Y:S02]  /*71d0*/  PRMT R25, RZ, 0x7362, R25 ;  /* 0x00007362ff197816 */ /* 0x000fe40000000019 */
[----:B------:R-:W-:Y:S01]  /*71e0*/  PRMT R112, RZ, 0x5140, R27 ;  /* 0x00005140ff707816 */ /* 0x000fe2000000001b */
[C---:B------:R-:W-:Y:S08]  /*71f0*/  HMMA.16816.F32 R148, R176.reuse, R166, R148 ;  /* 0x000000a6b094723c */ /* 0x040ff00000001894 */
[C---:B------:R-:W-:Y:S08]  /*7200*/  HMMA.16816.F32 R152, R176.reuse, R164, R152 ;  /* 0x000000a4b098723c */ /* 0x040ff00000001898 */
[C---:B------:R-:W-:Y:S08]  /*7210*/  HMMA.16816.F32 R160, R176.reuse, R116, R160 ;  /* 0x00000074b0a0723c */ /* 0x040ff000000018a0 */
[----:B------:R-:W-:Y:S07]  /*7220*/  HMMA.16816.F32 R104, R176, R168, R104 ;  /* 0x000000a8b068723c */ /* 0x000fee0000001868 */
[----:B------:R-:W-:-:S02]  /*7230*/  PRMT R176, RZ, 0x5140, R4 ;  /* 0x00005140ffb07816 */ /* 0x000fc40000000004 */
[----:B------:R-:W-:Y:S02]  /*7240*/  PRMT R178, RZ, 0x7362, R4 ;  /* 0x00007362ffb27816 */ /* 0x000fe40000000004 */
[--C-:B------:R-:W-:Y:S02]  /*7250*/  PRMT R177, RZ, 0x5140, R5.reuse ;  /* 0x00005140ffb17816 */ /* 0x100fe40000000005 */
[----:B------:R-:W-:Y:S02]  /*7260*/  PRMT R179, RZ, 0x7362, R5 ;  /* 0x00007362ffb37816 */ /* 0x000fe40000000005 */
[--C-:B------:R-:W-:Y:S02]  /*7270*/  PRMT R4, RZ, 0x5140, R6.reuse ;  /* 0x00005140ff047816 */ /* 0x100fe40000000006 */
[--C-:B------:R-:W-:Y:S02]  /*7280*/  PRMT R5, RZ, 0x5140, R7.reuse ;  /* 0x00005140ff057816 */ /* 0x100fe40000000007 */
[----:B------:R-:W-:Y:S01]  /*7290*/  PRMT R6, RZ, 0x7362, R6 ;  /* 0x00007362ff067816 */ /* 0x000fe20000000006 */
[----:B------:R-:W-:Y:S01]  /*72a0*/  HMMA.16816.F32 R100, R176, R2, R100 ;  /* 0x00000002b064723c */ /* 0x000fe20000001864 */
[----:B------:R-:W-:-:S07]  /*72b0*/  PRMT R7, RZ, 0x7362, R7 ;  /* 0x00007362ff077816 */ /* 0x000fce0000000007 */
[C---:B------:R-:W-:Y:S08]  /*72c0*/  HMMA.16816.F32 R96, R176.reuse, R174, R96 ;  /* 0x000000aeb060723c */ /* 0x040ff00000001860 */
[C---:B------:R-:W-:Y:S08]  /*72d0*/  HMMA.16816.F32 R92, R176.reuse, R172, R92 ;  /* 0x000000acb05c723c */ /* 0x040ff0000000185c */
[C---:B------:R-:W-:Y:S08]  /*72e0*/  HMMA.16816.F32 R88, R176.reuse, R170, R88 ;  /* 0x000000aab058723c */ /* 0x040ff00000001858 */
[C---:B------:R-:W-:Y:S08]  /*72f0*/  HMMA.16816.F32 R84, R176.reuse, R166, R84 ;  /* 0x000000a6b054723c */ /* 0x040ff00000001854 */
[C---:B------:R-:W-:Y:S08]  /*7300*/  HMMA.16816.F32 R80, R176.reuse, R164, R80 ;  /* 0x000000a4b050723c */ /* 0x040ff00000001850 */
[C---:B------:R-:W-:Y:S08]  /*7310*/  HMMA.16816.F32 R76, R176.reuse, R116, R76 ;  /* 0x00000074b04c723c */ /* 0x040ff0000000184c */
[----:B------:R-:W-:Y:S07]  /*7320*/  HMMA.16816.F32 R72, R176, R168, R72 ;  /* 0x000000a8b048723c */ /* 0x000fee0000001848 */
[--C-:B------:R-:W-:Y:S01]  /*7330*/  PRMT R176, RZ, 0x5140, R12.reuse ;  /* 0x00005140ffb07816 */ /* 0x100fe2000000000c */
[----:B------:R-:W-:Y:S01]  /*7340*/  HMMA.16816.F32 R96, R4, R114, R96 ;  /* 0x000000720460723c */ /* 0x000fe20000001860 */
[----:B------:R-:W-:-:S02]  /*7350*/  PRMT R178, RZ, 0x7362, R12 ;  /* 0x00007362ffb27816 */ /* 0x000fc4000000000c */
[--C-:B------:R-:W-:Y:S02]  /*7360*/  PRMT R177, RZ, 0x5140, R13.reuse ;  /* 0x00005140ffb17816 */ /* 0x100fe4000000000d */
[----:B------:R-:W-:Y:S02]  /*7370*/  PRMT R179, RZ, 0x7362, R13 ;  /* 0x00007362ffb37816 */ /* 0x000fe4000000000d */
[--C-:B------:R-:W-:Y:S01]  /*7380*/  PRMT R12, RZ, 0x5140, R14.reuse ;  /* 0x00005140ff0c7816 */ /* 0x100fe2000000000e */
[----:B------:R-:W-:Y:S01]  /*7390*/  HMMA.16816.F32 R92, R4, R24, R92 ;  /* 0x00000018045c723c */ /* 0x000fe2000000185c */
[--C-:B------:R-:W-:Y:S02]  /*73a0*/  PRMT R13, RZ, 0x5140, R15.reuse ;  /* 0x00005140ff0d7816 */ /* 0x100fe4000000000f */
[----:B------:R-:W-:Y:S02]  /*73b0*/  PRMT R14, RZ, 0x7362, R14 ;  /* 0x00007362ff0e7816 */ /* 0x000fe4000000000e */
[----:B------:R-:W-:-:S03]  /*73c0*/  PRMT R15, RZ, 0x7362, R15 ;  /* 0x00007362ff0f7816 */ /* 0x000fc6000000000f */
[C---:B------:R-:W-:Y:S08]  /*73d0*/  HMMA.16816.F32 R68, R176.reuse, R2, R68 ;  /* 0x00000002b044723c */ /* 0x040ff00000001844 */
[C---:B------:R-:W-:Y:S08]  /*73e0*/  HMMA.16816.F32 R64, R176.reuse, R174, R64 ;  /* 0x000000aeb040723c */ /* 0x040ff00000001840 */
[C---:B------:R-:W-:Y:S08]  /*73f0*/  HMMA.16816.F32 R60, R176.reuse, R172, R60 ;  /* 0x000000acb03c723c */ /* 0x040ff0000000183c */
[C---:B------:R-:W-:Y:S08]  /*7400*/  HMMA.16816.F32 R56, R176.reuse, R170, R56 ;  /* 0x000000aab038723c */ /* 0x040ff00000001838 */
[C---:B------:R-:W-:Y:S08]  /*7410*/  HMMA.16816.F32 R52, R176.reuse, R166, R52 ;  /* 0x000000a6b034723c */ /* 0x040ff00000001834 */
[C---:B------:R-:W-:Y:S08]  /*7420*/  HMMA.16816.F32 R48, R176.reuse, R164, R48 ;  /* 0x000000a4b030723c */ /* 0x040ff00000001830 */
[C---:B------:R-:W-:Y:S08]  /*7430*/  HMMA.16816.F32 R44, R176.reuse, R116, R44 ;  /* 0x00000074b02c723c */ /* 0x040ff0000000182c */
[----:B------:R-:W-:Y:S07]  /*7440*/  HMMA.16816.F32 R40, R176, R168, R40 ;  /* 0x000000a8b028723c */ /* 0x000fee0000001828 */
[--C-:B-1----:R-:W-:Y:S01]  /*7450*/  PRMT R176, RZ, 0x5140, R16.reuse ;  /* 0x00005140ffb07816 */ /* 0x102fe20000000010 */
[----:B------:R-:W-:Y:S01]  /*7460*/  HMMA.16816.F32 R64, R12, R114, R64 ;  /* 0x000000720c40723c */ /* 0x000fe20000001840 */
[----:B------:R-:W-:-:S02]  /*7470*/  PRMT R178, RZ, 0x7362, R16 ;  /* 0x00007362ffb27816 */ /* 0x000fc40000000010 */
[--C-:B------:R-:W-:Y:S02]  /*7480*/  PRMT R177, RZ, 0x5140, R17.reuse ;  /* 0x00005140ffb17816 */ /* 0x100fe40000000011 */
[----:B------:R-:W-:Y:S02]  /*7490*/  PRMT R179, RZ, 0x7362, R17 ;  /* 0x00007362ffb37816 */ /* 0x000fe40000000011 */
[--C-:B------:R-:W-:Y:S01]  /*74a0*/  PRMT R16, RZ, 0x5140, R113.reuse ;  /* 0x00005140ff107816 */ /* 0x100fe20000000071 */
[----:B------:R-:W-:Y:S01]  /*74b0*/  HMMA.16816.F32 R60, R12, R24, R60 ;  /* 0x000000180c3c723c */ /* 0x000fe2000000183c */
[----:B------:R-:W-:Y:S02]  /*74c0*/  PRMT R17, RZ, 0x7362, R113 ;  /* 0x00007362ff117816 */ /* 0x000fe40000000071 */
[----:B------:R-:W-:-:S05]  /*74d0*/  PRMT R113, RZ, 0x7362, R27 ;  /* 0x00007362ff717816 */ /* 0x000fca000000001b */
[C---:B------:R-:W-:Y:S07]  /*74e0*/  HMMA.16816.F32 R144, R176.reuse, R174, R144 ;  /* 0x000000aeb090723c */ /* 0x040fee0000001890 */
[----:B------:R-:W-:Y:S01]  /*74f0*/  PRMT R174, RZ, 0x7362, R118 ;  /* 0x00007362ffae7816 */ /* 0x000fe20000000076 */
[----:B------:R-:W-:Y:S01]  /*7500*/  HMMA.16816.F32 R136, R176, R172, R136 ;  /* 0x000000acb088723c */ /* 0x000fe20000001888 */
[----:B------:R-:W-:-:S06]  /*7510*/  PRMT R175, RZ, 0x7362, R119 ;  /* 0x00007362ffaf7816 */ /* 0x000fcc0000000077 */
[----:B------:R-:W-:Y:S01]  /*7520*/  PRMT R172, RZ, 0x5140, R118 ;  /* 0x00005140ffac7816 */ /* 0x000fe20000000076 */
[----:B------:R-:W-:Y:S01]  /*7530*/  HMMA.16816.F32 R128, R176, R170, R128 ;  /* 0x000000aab080723c */ /* 0x000fe20000001880 */
[----:B------:R-:W-:-:S07]  /*7540*/  PRMT R173, RZ, 0x5140, R119 ;  /* 0x00005140ffad7816 */ /* 0x000fce0000000077 */
[C---:B------:R-:W-:Y:S08]  /*7550*/  HMMA.16816.F32 R32, R176.reuse, R166, R32 ;  /* 0x000000a6b020723c */ /* 0x040ff00000001820 */
[C---:B------:R-:W-:Y:S08]  /*7560*/  HMMA.16816.F32 R36, R176.reuse, R164, R36 ;  /* 0x000000a4b024723c */ /* 0x040ff00000001824 */
[C---:B------:R-:W-:Y:S08]  /*7570*/  HMMA.16816.F32 R120, R176.reuse, R116, R120 ;  /* 0x00000074b078723c */ /* 0x040ff00000001878 */
[C---:B------:R-:W-:Y:S07]  /*7580*/  HMMA.16816.F32 R156, R176.reuse, R2, R156 ;  /* 0x00000002b09c723c */ /* 0x040fee000000189c */
[--C-:B------:R-:W-:Y:S01]  /*7590*/  PRMT R2, RZ, 0x5140, R9.reuse ;  /* 0x00005140ff027816 */ /* 0x100fe20000000009 */
[----:B------:R-:W-:Y:S01]  /*75a0*/  HMMA.16816.F32 R168, R176, R168, R108 ;  /* 0x000000a8b0a8723c */ /* 0x000fe2000000186c */
[----:B------:R-:W-:-:S06]  /*75b0*/  PRMT R3, RZ, 0x7362, R9 ;  /* 0x00007362ff037816 */ /* 0x000fcc0000000009 */
[--C-:B------:R-:W-:Y:S01]  /*75c0*/  PRMT R110, RZ, 0x5140, R21.reuse ;  /* 0x00005140ff6e7816 */ /* 0x100fe20000000015 */
[C---:B------:R-:W-:Y:S01]  /*75d0*/  HMMA.16816.F32 R116, R172.reuse, R16, R124 ;  /* 0x00000010ac74723c */ /* 0x040fe2000000187c */
[----:B------:R-:W-:Y:S02]  /*75e0*/  PRMT R111, RZ, 0x7362, R21 ;  /* 0x00007362ff6f7816 */ /* 0x000fe40000000015 */
[--C-:B------:R-:W-:Y:S02]  /*75f0*/  PRMT R108, RZ, 0x5140, R23.reuse ;  /* 0x00005140ff6c7816 */ /* 0x100fe40000000017 */
[----:B------:R-:W-:Y:S02]  /*7600*/  PRMT R109, RZ, 0x7362, R23 ;  /* 0x00007362ff6d7816 */ /* 0x000fe40000000017 */
[--C-:B------:R-:W-:Y:S01]  /*7610*/  PRMT R124, RZ, 0x5140, R11.reuse ;  /* 0x00005140ff7c7816 */ /* 0x100fe2000000000b */
[----:B------:R-:W-:Y:S01]  /*7620*/  HMMA.16816.F32 R132, R172, R114, R132 ;  /* 0x00000072ac84723c */ /* 0x000fe20000001884 */
[----:B------:R-:W-:-:S02]  /*7630*/  PRMT R125, RZ, 0x7362, R11 ;  /* 0x00007362ff7d7816 */ /* 0x000fc4000000000b */
[----:B------:R-:W1:Y:S05]  /*7640*/  LDSM.16.M88.4 R8, [R192+0x26000] ;  /* 0x02600000c008783b */ /* 0x000e6a0000000200 */
[C---:B------:R-:W-:Y:S08]  /*7650*/  HMMA.16816.F32 R164, R172.reuse, R24, R28 ;  /* 0x00000018aca4723c */ /* 0x040ff0000000181c */
[C---:B------:R-:W-:Y:S08]  /*7660*/  HMMA.16816.F32 R140, R172.reuse, R112, R140 ;  /* 0x00000070ac8c723c */ /* 0x040ff0000000188c */
[C---:B------:R-:W-:Y:S08]  /*7670*/  HMMA.16816.F32 R148, R172.reuse, R110, R148 ;  /* 0x0000006eac94723c */ /* 0x040ff00000001894 */
[C---:B------:R-:W-:Y:S08]  /*7680*/  HMMA.16816.F32 R152, R172.reuse, R108, R152 ;  /* 0x0000006cac98723c */ /* 0x040ff00000001898 */
[----:B------:R-:W-:Y:S01]  /*7690*/  HMMA.16816.F32 R160, R172, R2, R160 ;  /* 0x00000002aca0723c */ /* 0x000fe200000018a0 */
[----:B-1----:R-:W-:-:S02]  /*76a0*/  PRMT R180, RZ, 0x5140, R10 ;  /* 0x00005140ffb47816 */ /* 0x002fc4000000000a */
[----:B------:R-:W-:-:S05]  /*76b0*/  PRMT R181, RZ, 0x7362, R10 ;  /* 0x00007362ffb57816 */ /* 0x000fca000000000a */
[----:B------:R-:W-:Y:S07]  /*76c0*/  HMMA.16816.F32 R104, R172, R124, R104 ;  /* 0x0000007cac68723c */ /* 0x000fee0000001868 */
[--C-:B------:R-:W-:Y:S01]  /*76d0*/  PRMT R172, RZ, 0x5140, R18.reuse ;  /* 0x00005140ffac7816 */ /* 0x100fe20000000012 */
[----:B------:R-:W-:Y:S01]  /*76e0*/  HMMA.16816.F32 R100, R4, R16, R100 ;  /* 0x000000100464723c */ /* 0x000fe20000001864 */
[----:B------:R-:W-:Y:S02]  /*76f0*/  PRMT R174, RZ, 0x7362, R18 ;  /* 0x00007362ffae7816 */ /* 0x000fe40000000012 */
[----:B------:R-:W-:-:S02]  /*7700*/  PRMT R173, RZ, 0x5140, R19 ;  /* 0x00005140ffad7816 */ /* 0x000fc40000000013 */
[----:B------:R-:W-:-:S03]  /*7710*/  PRMT R175, RZ, 0x7362, R19 ;  /* 0x00007362ffaf7816 */ /* 0x000fc60000000013 */
[C---:B------:R-:W-:Y:S08]  /*7720*/  HMMA.16816.F32 R88, R4.reuse, R112, R88 ;  /* 0x000000700458723c */ /* 0x040ff00000001858 */
[C---:B------:R-:W-:Y:S08]  /*7730*/  HMMA.16816.F32 R84, R4.reuse, R110, R84 ;  /* 0x0000006e0454723c */ /* 0x040ff00000001854 */
[C---:B------:R-:W-:Y:S08]  /*7740*/  HMMA.16816.F32 R80, R4.reuse, R108, R80 ;  /* 0x0000006c0450723c */ /* 0x040ff00000001850 */
[C---:B------:R-:W-:Y:S08]  /*7750*/  HMMA.16816.F32 R76, R4.reuse, R2, R76 ;  /* 0x00000002044c723c */ /* 0x040ff0000000184c */
[----:B------:R-:W-:Y:S01]  /*7760*/  HMMA.16816.F32 R72, R4, R124, R72 ;  /* 0x0000007c0448723c */ /* 0x000fe20000001848 */
[----:B------:R-:W1:Y:S07]  /*7770*/  LDSM.16.M88.4 R4, [R196+0x1e000] ;  /* 0x01e00000c404783b */ /* 0x000e6e0000000200 */
[C---:B------:R-:W-:Y:S08]  /*7780*/  HMMA.16816.F32 R68, R12.reuse, R16, R68 ;  /* 0x000000100c44723c */ /* 0x040ff00000001844 */
[C---:B------:R-:W-:Y:S08]  /*7790*/  HMMA.16816.F32 R56, R12.reuse, R112, R56 ;  /* 0x000000700c38723c */ /* 0x040ff00000001838 */
[C---:B------:R-:W-:Y:S08]  /*77a0*/  HMMA.16816.F32 R52, R12.reuse, R110, R52 ;  /* 0x0000006e0c34723c */ /* 0x040ff00000001834 */
[C---:B------:R-:W-:Y:S08]  /*77b0*/  HMMA.16816.F32 R48, R12.reuse, R108, R48 ;  /* 0x0000006c0c30723c */ /* 0x040ff00000001830 */
[----:B------:R-:W-:Y:S01]  /*77c0*/  HMMA.16816.F32 R44, R12, R2, R44 ;  /* 0x000000020c2c723c */ /* 0x000fe2000000182c */
[----:B-1----:R-:W-:-:S02]  /*77d0*/  PRMT R188, RZ, 0x5140, R4 ;  /* 0x00005140ffbc7816 */ /* 0x002fc40000000004 */
[----:B------:R-:W-:Y:S02]  /*77e0*/  PRMT R190, RZ, 0x7362, R4 ;  /* 0x00007362ffbe7816 */ /* 0x000fe40000000004 */
[--C-:B------:R-:W-:Y:S02]  /*77f0*/  PRMT R189, RZ, 0x5140, R5.reuse ;  /* 0x00005140ffbd7816 */ /* 0x100fe40000000005 */
[----:B------:R-:W-:Y:S01]  /*7800*/  PRMT R191, RZ, 0x7362, R5 ;  /* 0x00007362ffbf7816 */ /* 0x000fe20000000005 */
[----:B------:R-:W-:Y:S01]  /*7810*/  HMMA.16816.F32 R40, R12, R124, R40 ;  /* 0x0000007c0c28723c */ /* 0x000fe20000001828 */
[----:B------:R-:W1:Y:S07]  /*7820*/  LDSM.16.M88.4 R12, [R192+0x26800] ;  /* 0x02680000c00c783b */ /* 0x000e6e0000000200 */
[C---:B------:R-:W-:Y:S01]  /*7830*/  HMMA.16816.F32 R20, R172.reuse, R114, R144 ;  /* 0x00000072ac14723c */ /* 0x040fe20000001890 */
[----:B------:R-:W-:Y:S07]  /*7840*/  LDSM.16.M88.4 R144, [R196+0x22000] ;  /* 0x02200000c490783b */ /* 0x000fee0000000200 */
[C---:B------:R-:W-:Y:S01]  /*7850*/  HMMA.16816.F32 R28, R172.reuse, R112, R128 ;  /* 0x00000070ac1c723c */ /* 0x040fe20000001880 */
[----:B------:R-:W2:Y:S04]  /*7860*/  LDSM.16.M88.4 R112, [R192+0x27800] ;  /* 0x02780000c070783b */ /* 0x000ea80000000200 */
[----:B------:R-:W-:Y:S03]  /*7870*/  LDSM.16.M88.4 R128, [R196+0x20000] ;  /* 0x02000000c480783b */ /* 0x000fe60000000200 */
[C---:B------:R-:W-:Y:S08]  /*7880*/  HMMA.16816.F32 R32, R172.reuse, R110, R32 ;  /* 0x0000006eac20723c */ /* 0x040ff00000001820 */
[C---:B------:R-:W-:Y:S01]  /*7890*/  HMMA.16816.F32 R36, R172.reuse, R108, R36 ;  /* 0x0000006cac24723c */ /* 0x040fe20000001824 */
[----:B------:R-:W3:Y:S07]  /*78a0*/  LDSM.16.M88.4 R108, [R192+0x27000] ;  /* 0x02700000c06c783b */ /* 0x000eee0000000200 */
[----:B------:R-:W-:Y:S01]  /*78b0*/  HMMA.16816.F32 R16, R172, R16, R156 ;  /* 0x00000010ac10723c */ /* 0x000fe2000000189c */
[----:B------:R-:W4:Y:S01]  /*78c0*/  LDSM.16.M88.4 R156, [R196+0x24000] ;  /* 0x02400000c49c783b */ /* 0x000f220000000200 */
[----:B-1----:R-:W-:-:S02]  /*78d0*/  PRMT R178, RZ, 0x5140, R12 ;  /* 0x00005140ffb27816 */ /* 0x002fc4000000000c */
[----:B------:R-:W-:Y:S02]  /*78e0*/  PRMT R179, RZ, 0x7362, R12 ;  /* 0x00007362ffb37816 */ /* 0x000fe4000000000c */
[--C-:B------:R-:W-:Y:S02]  /*78f0*/  PRMT R176, RZ, 0x5140, R14.reuse ;  /* 0x00005140ffb07816 */ /* 0x100fe4000000000e */
[----:B------:R-:W-:Y:S01]  /*7900*/  HMMA.16816.F32 R120, R172, R2, R120 ;  /* 0x00000002ac78723c */ /* 0x000fe20000001878 */
[----:B------:R-:W-:-:S07]  /*7910*/  PRMT R177, RZ, 0x7362, R14 ;  /* 0x00007362ffb17816 */ /* 0x000fce000000000e */
[C---:B------:R-:W-:Y:S01]  /*7920*/  HMMA.16816.F32 R24, R172.reuse, R24, R136 ;  /* 0x00000018ac18723c */ /* 0x040fe20000001888 */
[--C-:B--2---:R-:W-:Y:S02]  /*7930*/  PRMT R2, RZ, 0x5140, R112.reuse ;  /* 0x00005140ff027816 */ /* 0x104fe40000000070 */
[----:B------:R-:W-:Y:S02]  /*7940*/  PRMT R3, RZ, 0x7362, R112 ;  /* 0x00007362ff037816 */ /* 0x000fe40000000070 */
[--C-:B------:R-:W-:Y:S02]  /*7950*/  PRMT R112, RZ, 0x5140, R113.reuse ;  /* 0x00005140ff707816 */ /* 0x100fe40000000071 */
[----:B------:R-:W-:Y:S01]  /*7960*/  PRMT R113, RZ, 0x7362, R113 ;  /* 0x00007362ff717816 */ /* 0x000fe20000000071 */
[----:B------:R-:W-:Y:S07]  /*7970*/  HMMA.16816.F32 R124, R172, R124, R168 ;  /* 0x0000007cac7c723c */ /* 0x000fee00000018a8 */
[--C-:B------:R-:W-:Y:S01]  /*7980*/  PRMT R168, RZ, 0x5140, R8.reuse ;  /* 0x00005140ffa87816 */ /* 0x100fe20000000008 */
[----:B------:R-:W-:Y:S01]  /*7990*/  HMMA.16816.F32 R136, R188, R178, R164 ;  /* 0x000000b2bc88723c */ /* 0x000fe200000018a4 */
[----:B------:R-:W-:-:S02]  /*79a0*/  PRMT R169, RZ, 0x7362, R8 ;  /* 0x00007362ffa97816 */ /* 0x000fc40000000008 */
[--C-:B---3--:R-:W-:Y:S02]  /*79b0*/  PRMT R174, RZ, 0x5140, R108.reuse ;  /* 0x00005140ffae7816 */ /* 0x108fe4000000006c */
[----:B------:R-:W-:Y:S02]  /*79c0*/  PRMT R175, RZ, 0x7362, R108 ;  /* 0x00007362ffaf7816 */ /* 0x000fe4000000006c */
[--C-:B------:R-:W-:Y:S01]  /*79d0*/  PRMT R4, RZ, 0x5140, R110.reuse ;  /* 0x00005140ff047816 */ /* 0x100fe2000000006e */
[----:B------:R-:W-:Y:S01]  /*79e0*/  HMMA.16816.F32 R116, R188, R168, R116 ;  /* 0x000000a8bc74723c */ /* 0x000fe20000001874 */
[----:B------:R-:W-:Y:S02]  /*79f0*/  PRMT R5, RZ, 0x7362, R110 ;  /* 0x00007362ff057816 */ /* 0x000fe4000000006e */
[--C-:B------:R-:W-:Y:S02]  /*7a00*/  PRMT R172, RZ, 0x5140, R114.reuse ;  /* 0x00005140ffac7816 */ /* 0x100fe40000000072 */
[----:B------:R-:W-:-:S02]  /*7a10*/  PRMT R173, RZ, 0x7362, R114 ;  /* 0x00007362ffad7816 */ /* 0x000fc40000000072 */
[--C-:B------:R-:W-:Y:S01]  /*7a20*/  PRMT R164, RZ, 0x5140, R128.reuse ;  /* 0x00005140ffa47816 */ /* 0x100fe20000000080 */
[C---:B------:R-:W-:Y:S01]  /*7a30*/  HMMA.16816.F32 R132, R188.reuse, R180, R132 ;  /* 0x000000b4bc84723c */ /* 0x040fe20000001884 */
[----:B------:R-:W-:Y:S02]  /*7a40*/  PRMT R166, RZ, 0x7362, R128 ;  /* 0x00007362ffa67816 */ /* 0x000fe40000000080 */
[--C-:B------:R-:W-:Y:S02]  /*7a50*/  PRMT R165, RZ, 0x5140, R129.reuse ;  /* 0x00005140ffa57816 */ /* 0x100fe40000000081 */
[----:B------:R-:W-:Y:S02]  /*7a60*/  PRMT R167, RZ, 0x7362, R129 ;  /* 0x00007362ffa77816 */ /* 0x000fe40000000081 */
[----:B------:R-:W-:Y:S01]  /*7a70*/  PRMT R108, RZ, 0x5140, R109 ;  /* 0x00005140ff6c7816 */ /* 0x000fe2000000006d */
[----:B------:R-:W-:Y:S01]  /*7a80*/  HMMA.16816.F32 R140, R188, R176, R140 ;  /* 0x000000b0bc8c723c */ /* 0x000fe2000000188c */
[----:B------:R-:W-:-:S02]  /*7a90*/  PRMT R110, RZ, 0x5140, R111 ;  /* 0x00005140ff6e7816 */ /* 0x000fc4000000006f */
[----:B------:R-:W-:Y:S02]  /*7aa0*/  PRMT R109, RZ, 0x7362, R109 ;  /* 0x00007362ff6d7816 */ /* 0x000fe4000000006d */
        /* <DEDUP_REMOVED lines=8> */
[----:B------:R-:W-:Y:S07]  /*7b30*/  HMMA.16816.F32 R104, R188, R172, R104 ;  /* 0x000000acbc68723c */ /* 0x000fee0000001868 */
[--C-:B----4-:R-:W-:Y:S01]  /*7b40*/  PRMT R188, RZ, 0x5140, R156.reuse ;  /* 0x00005140ffbc7816 */ /* 0x110fe2000000009c */
        /* <DEDUP_REMOVED lines=26> */
[C---:B------:R-:W-:Y:S07]  /*7cf0*/  HMMA.16816.F32 R48, R164.reuse, R4, R48 ;  /* 0x00000004a430723c */ /* 0x040fee0000001830 */
[----:B------:R-:W-:Y:S01]  /*7d00*/  PRMT R4, RZ, 0x5140, R6 ;  /* 0x00005140ff047816 */ /* 0x000fe20000000006 */
[----:B------:R-:W-:Y:S01]  /*7d10*/  HMMA.16816.F32 R44, R164, R2, R44 ;  /* 0x00000002a42c723c */ /* 0x000fe2000000182c */
[----:B------:R-:W-:-:S02]  /*7d20*/  PRMT R5, RZ, 0x5140, R7 ;  /* 0x00005140ff057816 */ /* 0x000fc40000000007 */
[----:B------:R-:W-:Y:S02]  /*7d30*/  PRMT R6, RZ, 0x7362, R6 ;  /* 0x00007362ff067816 */ /* 0x000fe40000000006 */
[----:B------:R-:W-:-:S03]  /*7d40*/  PRMT R7, RZ, 0x7362, R7 ;  /* 0x00007362ff077816 */ /* 0x000fc60000000007 */
[----:B------:R-:W-:Y:S07]  /*7d50*/  HMMA.16816.F32 R120, R188, R2, R120 ;  /* 0x00000002bc78723c */ /* 0x000fee0000001878 */
[--C-:B------:R-:W-:Y:S01]  /*7d60*/  PRMT R2, RZ, 0x5140, R15.reuse ;  /* 0x00005140ff027816 */ /* 0x100fe2000000000f */
[----:B------:R-:W-:Y:S01]  /*7d70*/  HMMA.16816.F32 R68, R164, R168, R68 ;  /* 0x000000a8a444723c */ /* 0x000fe20000001844 */
[----:B------:R-:W-:-:S07]  /*7d80*/  PRMT R3, RZ, 0x7362, R15 ;  /* 0x00007362ff037816 */ /* 0x000fce000000000f */
[C---:B------:R-:W-:Y:S08]  /*7d90*/  HMMA.16816.F32 R64, R164.reuse, R180, R64 ;  /* 0x000000b4a440723c */ /* 0x040ff00000001840 */
[C---:B------:R-:W-:Y:S08]  /*7da0*/  HMMA.16816.F32 R60, R164.reuse, R178, R60 ;  /* 0x000000b2a43c723c */ /* 0x040ff0000000183c */
[C---:B------:R-:W-:Y:S08]  /*7db0*/  HMMA.16816.F32 R56, R164.reuse, R176, R56 ;  /* 0x000000b0a438723c */ /* 0x040ff00000001838 */
[----:B------:R-:W-:Y:S08]  /*7dc0*/  HMMA.16816.F32 R40, R164, R172, R40 ;  /* 0x000000aca428723c */ /* 0x000ff00000001828 */
[C---:B------:R-:W-:Y:S07]  /*7dd0*/  HMMA.16816.F32 R164, R188.reuse, R180, R20 ;  /* 0x000000b4bca4723c */ /* 0x040fee0000001814 */
[--C-:B------:R-:W-:Y:S01]  /*7de0*/  PRMT R20, RZ, 0x5140, R9.reuse ;  /* 0x00005140ff147816 */ /* 0x100fe20000000009 */
[----:B------:R-:W-:Y:S01]  /*7df0*/  HMMA.16816.F32 R168, R188, R168, R16 ;  /* 0x000000a8bca8723c */ /* 0x000fe20000001810 */
[----:B------:R-:W-:-:S07]  /*7e00*/  PRMT R21, RZ, 0x7362, R9 ;  /* 0x00007362ff157816 */ /* 0x000fce0000000009 */
[C---:B------:R-:W-:Y:S08]  /*7e10*/  HMMA.16816.F32 R16, R188.reuse, R178, R24 ;  /* 0x000000b2bc10723c */ /* 0x040ff00000001818 */
[C---:B------:R-:W-:Y:S08]  /*7e20*/  HMMA.16816.F32 R172, R188.reuse, R172, R124 ;  /* 0x000000acbcac723c */ /* 0x040ff0000000187c */
[----:B------:R-:W-:Y:S07]  /*7e30*/  HMMA.16816.F32 R24, R188, R176, R28 ;  /* 0x000000b0bc18723c */ /* 0x000fee000000181c */
[--C-:B------:R-:W-:Y:S01]  /*7e40*/  PRMT R28, RZ, 0x5140, R11.reuse ;  /* 0x00005140ff1c7816 */ /* 0x100fe2000000000b */
[----:B------:R-:W-:Y:S01]  /*7e50*/  HMMA.16816.F32 R124, R4, R20, R116 ;  /* 0x00000014047c723c */ /* 0x000fe20000001874 */
[----:B------:R-:W-:-:S02]  /*7e60*/  PRMT R29, RZ, 0x7362, R11 ;  /* 0x00007362ff1d7816 */ /* 0x000fc4000000000b */
[----:B------:R-:W-:Y:S04]  /*7e70*/  LDSM.16.M88.4 R8, [R187+0x26000] ;  /* 0x02600000bb08783b */ /* 0x000fe80000000200 */
[--C-:B------:R-:W-:Y:S01]  /*7e80*/  PRMT R118, RZ, 0x5140, R13.reuse ;  /* 0x00005140ff767816 */ /* 0x100fe2000000000d */
[----:B------:R-:W-:Y:S01]  /*7e90*/  HMMA.16816.F32 R132, R4, R28, R132 ;  /* 0x0000001c0484723c */ /* 0x000fe20000001884 */
[----:B------:R-:W-:Y:S02]  /*7ea0*/  PRMT R119, RZ, 0x7362, R13 ;  /* 0x00007362ff777816 */ /* 0x000fe4000000000d */
[--C-:B------:R-:W-:Y:S01]  /*7eb0*/  PRMT R116, RZ, 0x5140, R115.reuse ;  /* 0x00005140ff747816 */ /* 0x100fe20000000073 */
[----:B------:R-:W1:Y:S01]  /*7ec0*/  LDSM.16.M88.4 R12, [R187+0x26800] ;  /* 0x02680000bb0c783b */ /* 0x000e620000000200 */
[----:B------:R-:W-:-:S03]  /*7ed0*/  PRMT R117, RZ, 0x7362, R115 ;  /* 0x00007362ff757816 */ /* 0x000fc60000000073 */
[C---:B------:R-:W-:Y:S08]  /*7ee0*/  HMMA.16816.F32 R136, R4.reuse, R118, R136 ;  /* 0x000000760488723c */ /* 0x040ff00000001888 */
[C---:B------:R-:W-:Y:S08]  /*7ef0*/  HMMA.16816.F32 R140, R4.reuse, R2, R140 ;  /* 0x00000002048c723c */ /* 0x040ff0000000188c */
[C---:B------:R-:W-:Y:S08]  /*7f00*/  HMMA.16816.F32 R148, R4.reuse, R108, R148 ;  /* 0x0000006c0494723c */ /* 0x040ff00000001894 */
[C---:B------:R-:W-:Y:S08]  /*7f10*/  HMMA.16816.F32 R152, R4.reuse, R110, R152 ;  /* 0x0000006e0498723c */ /* 0x040ff00000001898 */
[----:B------:R-:W-:Y:S01]  /*7f20*/  HMMA.16816.F32 R160, R4, R112, R160 ;  /* 0x0000007004a0723c */ /* 0x000fe200000018a0 */
[----:B-1----:R-:W-:-:S02]  /*7f30*/  PRMT R178, RZ, 0x5140, R12 ;  /* 0x00005140ffb27816 */ /* 0x002fc4000000000c */
[----:B------:R-:W-:-:S05]  /*7f40*/  PRMT R179, RZ, 0x7362, R12 ;  /* 0x00007362ffb37816 */ /* 0x000fca000000000c */
[----:B------:R-:W-:Y:S01]  /*7f50*/  HMMA.16816.F32 R104, R4, R116, R104 ;  /* 0x000000740468723c */ /* 0x000fe20000001868 */
[----:B------:R-:W1:Y:S01]  /*7f60*/  LDSM.16.M88.4 R4, [R195+0x1e000] ;  /* 0x01e00000c304783b */ /* 0x000e620000000200 */
[--C-:B------:R-:W-:Y:S02]  /*7f70*/  PRMT R176, RZ, 0x5140, R14.reuse ;  /* 0x00005140ffb07816 */ /* 0x100fe4000000000e */
[----:B------:R-:W-:Y:S02]  /*7f80*/  PRMT R177, RZ, 0x7362, R14 ;  /* 0x00007362ffb17816 */ /* 0x000fe4000000000e */
[--C-:B------:R-:W-:Y:S02]  /*7f90*/  PRMT R12, RZ, 0x5140, R13.reuse ;  /* 0x00005140ff0c7816 */ /* 0x100fe4000000000d */
[----:B------:R-:W-:Y:S01]  /*7fa0*/  HMMA.16816.F32 R84, R128, R108, R84 ;  /* 0x0000006c8054723c */ /* 0x000fe20000001854 */
[----:B------:R-:W-:-:S07]  /*7fb0*/  PRMT R13, RZ, 0x7362, R13 ;  /* 0x00007362ff0d7816 */ /* 0x000fce000000000d */
[C---:B------:R-:W-:Y:S08]  /*7fc0*/  HMMA.16816.F32 R80, R128.reuse, R110, R80 ;  /* 0x0000006e8050723c */ /* 0x040ff00000001850 */
[----:B------:R-:W-:Y:S08]  /*7fd0*/  HMMA.16816.F32 R76, R128, R112, R76 ;  /* 0x00000070804c723c */ /* 0x000ff0000000184c */
[C---:B------:R-:W-:Y:S08]  /*7fe0*/  HMMA.16816.F32 R52, R144.reuse, R108, R52 ;  /* 0x0000006c9034723c */ /* 0x040ff00000001834 */
[----:B------:R-:W-:Y:S01]  /*7ff0*/  HMMA.16816.F32 R48, R144, R110, R48 ;  /* 0x0000006e9030723c */ /* 0x000fe20000001830 */
[----:B-1----:R-:W-:-:S02]  /*8000*/  PRMT R188, RZ, 0x5140, R4 ;  /* 0x00005140ffbc7816 */ /* 0x002fc40000000004 */
[----:B------:R-:W-:Y:S02]  /*8010*/  PRMT R190, RZ, 0x7362, R4 ;  /* 0x00007362ffbe7816 */ /* 0x000fe40000000004 */
[--C-:B------:R-:W-:Y:S02]  /*8020*/  PRMT R189, RZ, 0x5140, R5.reuse ;  /* 0x00005140ffbd7816 */ /* 0x100fe40000000005 */
[----:B------:R-:W-:Y:S01]  /*8030*/  PRMT R191, RZ, 0x7362, R5 ;  /* 0x00007362ffbf7816 */ /* 0x000fe20000000005 */
[----:B------:R-:W-:Y:S08]  /*8040*/  HMMA.16816.F32 R44, R144, R112, R44 ;  /* 0x00000070902c723c */ /* 0x000ff0000000182c */
[C---:B------:R-:W-:Y:S08]  /*8050*/  HMMA.16816.F32 R32, R156.reuse, R108, R32 ;  /* 0x0000006c9c20723c */ /* 0x040ff00000001820 */
[C---:B------:R-:W-:Y:S01]  /*8060*/  HMMA.16816.F32 R36, R156.reuse, R110, R36 ;  /* 0x0000006e9c24723c */ /* 0x040fe20000001824 */
[----:B------:R-:W-:Y:S07]  /*8070*/  LDSM.16.M88.4 R108, [R187+0x27800] ;  /* 0x02780000bb6c783b */ /* 0x000fee0000000200 */
[----:B------:R-:W-:Y:S01]  /*8080*/  HMMA.16816.F32 R120, R156, R112, R120 ;  /* 0x000000709c78723c */ /* 0x000fe20000001878 */
[----:B------:R-:W1:Y:S07]  /*8090*/  LDSM.16.M88.4 R112, [R187+0x27000] ;  /* 0x02700000bb70783b */ /* 0x000e6e0000000200 */
[C---:B------:R-:W-:Y:S08]  /*80a0*/  HMMA.16816.F32 R100, R128.reuse, R20, R100 ;  /* 0x000000148064723c */ /* 0x040ff00000001864 */
[C---:B------:R-:W-:Y:S08]  /*80b0*/  HMMA.16816.F32 R96, R128.reuse, R28, R96 ;  /* 0x0000001c8060723c */ /* 0x040ff00000001860 */
[C---:B------:R-:W-:Y:S08]  /*80c0*/  HMMA.16816.F32 R92, R128.reuse, R118, R92 ;  /* 0x00000076805c723c */ /* 0x040ff0000000185c */
[C---:B------:R-:W-:Y:S08]  /*80d0*/  HMMA.16816.F32 R88, R128.reuse, R2, R88 ;  /* 0x000000028058723c */ /* 0x040ff00000001858 */
[----:B------:R-:W-:Y:S01]  /*80e0*/  HMMA.16816.F32 R72, R128, R116, R72 ;  /* 0x000000748048723c */ /* 0x000fe20000001848 */
[----:B------:R-:W2:Y:S01]  /*80f0*/  LDSM.16.M88.4 R128, [R195+0x20000] ;  /* 0x02000000c380783b */ /* 0x000ea20000000200 */
[----:B-1----:R-:W-:-:S02]  /*8100*/  PRMT R4, RZ, 0x5140, R114 ;  /* 0x00005140ff047816 */ /* 0x002fc40000000072 */
[----:B------:R-:W-:Y:S02]  /*8110*/  PRMT R5, RZ, 0x7362, R114 ;  /* 0x00007362ff057816 */ /* 0x000fe40000000072 */
[--C-:B------:R-:W-:Y:S02]  /*8120*/  PRMT R114, RZ, 0x5140, R115.reuse ;  /* 0x00005140ff727816 */ /* 0x100fe40000000073 */
[----:B------:R-:W-:Y:S01]  /*8130*/  HMMA.16816.F32 R68, R144, R20, R68 ;  /* 0x000000149044723c */ /* 0x000fe20000001844 */
[----:B------:R-:W-:-:S07]  /*8140*/  PRMT R115, RZ, 0x7362, R115 ;  /* 0x00007362ff737816 */ /* 0x000fce0000000073 */
[C---:B------:R-:W-:Y:S08]  /*8150*/  HMMA.16816.F32 R64, R144.reuse, R28, R64 ;  /* 0x0000001c9040723c */ /* 0x040ff00000001840 */
[C---:B------:R-:W-:Y:S08]  /*8160*/  HMMA.16816.F32 R60, R144.reuse, R118, R60 ;  /* 0x00000076903c723c */ /* 0x040ff0000000183c */
[C---:B------:R-:W-:Y:S08]  /*8170*/  HMMA.16816.F32 R56, R144.reuse, R2, R56 ;  /* 0x000000029038723c */ /* 0x040ff00000001838 */
[----:B------:R-:W-:Y:S01]  /*8180*/  HMMA.16816.F32 R40, R144, R116, R40 ;  /* 0x000000749028723c */ /* 0x000fe20000001828 */
[----:B------:R-:W1:Y:S07]  /*8190*/  LDSM.16.M88.4 R144, [R195+0x22000] ;  /* 0x02200000c390783b */ /* 0x000e6e0000000200 */
[C---:B------:R-:W-:Y:S08]  /*81a0*/  HMMA.16816.F32 R16, R156.reuse, R118, R16 ;  /* 0x000000769c10723c */ /* 0x040ff00000001810 */
[C---:B------:R-:W-:Y:S07]  /*81b0*/  HMMA.16816.F32 R20, R156.reuse, R20, R168 ;  /* 0x000000149c14723c */ /* 0x040fee00000018a8 */
[--C-:B------:R-:W-:Y:S01]  /*81c0*/  PRMT R168, RZ, 0x5140, R8.reuse ;  /* 0x00005140ffa87816 */ /* 0x100fe20000000008 */
[----:B------:R-:W-:Y:S01]  /*81d0*/  HMMA.16816.F32 R28, R156, R28, R164 ;  /* 0x0000001c9c1c723c */ /* 0x000fe200000018a4 */
[----:B------:R-:W-:-:S06]  /*81e0*/  PRMT R169, RZ, 0x7362, R8 ;  /* 0x00007362ffa97816 */ /* 0x000fcc0000000008 */
[--C-:B------:R-:W-:Y:S01]  /*81f0*/  PRMT R164, RZ, 0x5140, R10.reuse ;  /* 0x00005140ffa47816 */ /* 0x100fe2000000000a */
[----:B------:R-:W-:Y:S01]  /*8200*/  HMMA.16816.F32 R24, R156, R2, R24 ;  /* 0x000000029c18723c */ /* 0x000fe20000001818 */
[----:B------:R-:W-:-:S06]  /*8210*/  PRMT R165, RZ, 0x7362, R10 ;  /* 0x00007362ffa57816 */ /* 0x000fcc000000000a */
[--C-:B------:R-:W-:Y:S01]  /*8220*/  PRMT R2, RZ, 0x5140, R108.reuse ;  /* 0x00005140ff027816 */ /* 0x100fe2000000006c */
[----:B------:R-:W-:Y:S01]  /*8230*/  HMMA.16816.F32 R116, R156, R116, R172 ;  /* 0x000000749c74723c */ /* 0x000fe200000018ac */
[----:B------:R-:W3:Y:S01]  /*8240*/  LDSM.16.M88.4 R156, [R195+0x24000] ;  /* 0x02400000c39c783b */ /* 0x000ee20000000200 */
[----:B------:R-:W-:Y:S02]  /*8250*/  PRMT R3, RZ, 0x7362, R108 ;  /* 0x00007362ff037816 */ /* 0x000fe4000000006c */
[--C-:B------:R-:W-:Y:S02]  /*8260*/  PRMT R108, RZ, 0x5140, R109.reuse ;  /* 0x00005140ff6c7816 */ /* 0x100fe4000000006d */
[----:B------:R-:W-:Y:S02]  /*8270*/  PRMT R109, RZ, 0x7362, R109 ;  /* 0x00007362ff6d7816 */ /* 0x000fe4000000006d */
[--C-:B------:R-:W-:Y:S01]  /*8280*/  PRMT R174, RZ, 0x5140, R112.reuse ;  /* 0x00005140ffae7816 */ /* 0x100fe20000000070 */
[----:B------:R-:W-:Y:S01]  /*8290*/  HMMA.16816.F32 R124, R188, R168, R124 ;  /* 0x000000a8bc7c723c */ /* 0x000fe2000000187c */
[----:B------:R-:W-:-:S02]  /*82a0*/  PRMT R175, RZ, 0x7362, R112 ;  /* 0x00007362ffaf7816 */ /* 0x000fc40000000070 */
[--C-:B------:R-:W-:Y:S02]  /*82b0*/  PRMT R172, RZ, 0x5140, R110.reuse ;  /* 0x00005140ffac7816 */ /* 0x100fe4000000006e */
[----:B------:R-:W-:Y:S02]  /*82c0*/  PRMT R173, RZ, 0x7362, R110 ;  /* 0x00007362ffad7816 */ /* 0x000fe4000000006e */
[----:B------:R-:W-:Y:S01]  /*82d0*/  PRMT R112, RZ, 0x5140, R113 ;  /* 0x00005140ff707816 */ /* 0x000fe20000000071 */
[----:B------:R-:W-:Y:S01]  /*82e0*/  HMMA.16816.F32 R132, R188, R164, R132 ;  /* 0x000000a4bc84723c */ /* 0x000fe20000001884 */
[----:B------:R-:W-:Y:S02]  /*82f0*/  PRMT R110, RZ, 0x5140, R111 ;  /* 0x00005140ff6e7816 */ /* 0x000fe4000000006f */
        /* <DEDUP_REMOVED lines=8> */
[----:B--2---:R-:W-:-:S02]  /*8380*/  PRMT R188, RZ, 0x5140, R128 ;  /* 0x00005140ffbc7816 */ /* 0x004fc40000000080 */
[----:B------:R-:W-:Y:S02]  /*8390*/  PRMT R190, RZ, 0x7362, R128 ;  /* 0x00007362ffbe7816 */ /* 0x000fe40000000080 */
[--C-:B------:R-:W-:Y:S02]  /*83a0*/  PRMT R189, RZ, 0x5140, R129.reuse ;  /* 0x00005140ffbd7816 */ /* 0x100fe40000000081 */
[----:B------:R-:W-:Y:S02]  /*83b0*/  PRMT R191, RZ, 0x7362, R129 ;  /* 0x00007362ffbf7816 */ /* 0x000fe40000000081 */
[--C-:B------:R-:W-:Y:S02]  /*83c0*/  PRMT R128, RZ, 0x5140, R15.reuse ;  /* 0x00005140ff807816 */ /* 0x100fe4000000000f */
        /* <DEDUP_REMOVED lines=9> */
[----:B-1----:R-:W-:-:S02]  /*8460*/  PRMT R188, RZ, 0x5140, R144 ;  /* 0x00005140ffbc7816 */ /* 0x002fc40000000090 */
        /* <DEDUP_REMOVED lines=13> */
[----:B---3--:R-:W-:-:S02]  /*8540*/  PRMT R188, RZ, 0x5140, R156 ;  /* 0x00005140ffbc7816 */ /* 0x008fc4000000009c */
[----:B------:R-:W-:Y:S02]  /*8550*/  PRMT R190, RZ, 0x7362, R156 ;  /* 0x00007362ffbe7816 */ /* 0x000fe4000000009c */
[--C-:B------:R-:W-:Y:S02]  /*8560*/  PRMT R189, RZ, 0x5140, R157.reuse ;  /* 0x00005140ffbd7816 */ /* 0x100fe4000000009d */
[----:B------:R-:W-:Y:S02]  /*8570*/  PRMT R191, RZ, 0x7362, R157 ;  /* 0x00007362ffbf7816 */ /* 0x000fe4000000009d */
[--C-:B------:R-:W-:Y:S02]  /*8580*/  PRMT R156, RZ, 0x5140, R9.reuse ;  /* 0x00005140ff9c7816 */ /* 0x100fe40000000009 */
[----:B------:R-:W-:Y:S02]  /*8590*/  PRMT R157, RZ, 0x7362, R9 ;  /* 0x00007362ff9d7816 */ /* 0x000fe40000000009 */
[----:B------:R-:W-:Y:S01]  /*85a0*/  LDSM.16.M88.4 R8, [R186+0x26000] ;  /* 0x02600000ba08783b */ /* 0x000fe20000000200 */
[C---:B------:R-:W-:Y:S07]  /*85b0*/  HMMA.16816.F32 R36, R188.reuse, R4, R36 ;  /* 0x00000004bc24723c */ /* 0x040fee0000001824 */
[----:B------:R-:W-:Y:S01]  /*85c0*/  PRMT R4, RZ, 0x5140, R6 ;  /* 0x00005140ff047816 */ /* 0x000fe20000000006 */
[----:B------:R-:W-:Y:S01]  /*85d0*/  HMMA.16816.F32 R32, R188, R174, R32 ;  /* 0x000000aebc20723c */ /* 0x000fe20000001820 */
[----:B------:R-:W-:-:S02]  /*85e0*/  PRMT R5, RZ, 0x5140, R7 ;  /* 0x00005140ff057816 */ /* 0x000fc40000000007 */
[----:B------:R-:W-:Y:S02]  /*85f0*/  PRMT R6, RZ, 0x7362, R6 ;  /* 0x00007362ff067816 */ /* 0x000fe40000000006 */
[----:B------:R-:W-:-:S03]  /*8600*/  PRMT R7, RZ, 0x7362, R7 ;  /* 0x00007362ff077816 */ /* 0x000fc60000000007 */
        /* <DEDUP_REMOVED lines=10> */
[----:B------:R-:W-:-:S05]  /*86b0*/  PRMT R179, RZ, 0x7362, R17 ;  /* 0x00007362ffb37816 */ /* 0x000fca0000000011 */
        /* <DEDUP_REMOVED lines=8> */
[----:B------:R-:W-:Y:S01]  /*8740*/  PRMT R176, RZ, 0x5140, R16 ;  /* 0x00005140ffb07816 */ /* 0x000fe20000000010 */
[----:B------:R-:W-:Y:S01]  /*8750*/  HMMA.16816.F32 R120, R188, R2, R120 ;  /* 0x00000002bc78723c */ /* 0x000fe20000001878 */
[----:B------:R-:W-:-:S06]  /*8760*/  PRMT R177, RZ, 0x5140, R17 ;  /* 0x00005140ffb17816 */ /* 0x000fcc0000000011 */
[--C-:B------:R-:W-:Y:S01]  /*8770*/  PRMT R2, RZ, 0x5140, R8.reuse ;  /* 0x00005140ff027816 */ /* 0x100fe20000000008 */
[----:B------:R-:W-:Y:S01]  /*8780*/  HMMA.16816.F32 R100, R4, R156, R100 ;  /* 0x0000009c0464723c */ /* 0x000fe20000001864 */
        /* <DEDUP_REMOVED lines=12> */
[----:B------:R-:W-:Y:S01]  /*8850*/  PRMT R6, RZ, 0x7362, R146 ;  /* 0x00007362ff067816 */ /* 0x000fe20000000092 */
[----:B------:R-:W-:Y:S01]  /*8860*/  LDSM.16.M88.4 R20, [R186+0x26800] ;  /* 0x02680000ba14783b */ /* 0x000fe20000000200 */
[----:B------:R-:W-:-:S02]  /*8870*/  PRMT R5, RZ, 0x5140, R147 ;  /* 0x00005140ff057816 */ /* 0x000fc40000000093 */
[----:B------:R-:W-:-:S03]  /*8880*/  PRMT R7, RZ, 0x7362, R147 ;  /* 0x00007362ff077816 */ /* 0x000fc60000000093 */
[----:B------:R-:W-:Y:S08]  /*8890*/  HMMA.16816.F32 R124, R176, R2, R124 ;  /* 0x00000002b07c723c */ /* 0x000ff0000000187c */
        /* <DEDUP_REMOVED lines=8> */
[----:B------:R-:W-:-:S02]  /*8920*/  PRMT R4, RZ, 0x5140, R158 ;  /* 0x00005140ff047816 */ /* 0x000fc4000000009e */
[----:B------:R-:W-:Y:S02]  /*8930*/  PRMT R6, RZ, 0x7362, R158 ;  /* 0x00007362ff067816 */ /* 0x000fe4000000009e */
[--C-:B------:R-:W-:Y:S02]  /*8940*/  PRMT R5, RZ, 0x5140, R159.reuse ;  /* 0x00005140ff057816 */ /* 0x100fe4000000009f */
[----:B------:R-:W-:-:S07]  /*8950*/  PRMT R7, RZ, 0x7362, R159 ;  /* 0x00007362ff077816 */ /* 0x000fce000000009f */
[C---:B------:R-:W-:Y:S01]  /*8960*/  HMMA.16816.F32 R136, R4.reuse, R12, R28 ;  /* 0x0000000c0488723c */ /* 0x040fe2000000181c */
[----:B------:R-:W1:Y:S04]  /*8970*/  LDSM.16.M88.4 R28, [R186+0x27800] ;  /* 0x02780000ba1c783b */ /* 0x000e680000000200 */
[----:B------:R-:W-:Y:S03]  /*8980*/  LDSM.16.M88.4 R12, [R194+0x22000] ;  /* 0x02200000c20c783b */ /* 0x000fe60000000200 */
[C---:B------:R-:W-:Y:S08]  /*8990*/  HMMA.16816.F32 R32, R4.reuse, R112, R32 ;  /* 0x000000700420723c */ /* 0x040ff00000001820 */
[C---:B------:R-:W-:Y:S01]  /*89a0*/  HMMA.16816.F32 R36, R4.reuse, R114, R36 ;  /* 0x000000720424723c */ /* 0x040fe20000001824 */
[----:B------:R-:W2:Y:S07]  /*89b0*/  LDSM.16.M88.4 R112, [R186+0x27000] ;  /* 0x02700000ba70783b */ /* 0x000eae0000000200 */
[C---:B------:R-:W-:Y:S01]  /*89c0*/  HMMA.16816.F32 R128, R4.reuse, R128, R24 ;  /* 0x000000800480723c */ /* 0x040fe20000001818 */
[----:B------:R-:W3:Y:S07]  /*89d0*/  LDSM.16.M88.4 R24, [R194+0x20000] ;  /* 0x02000000c218783b */ /* 0x000eee0000000200 */
[C---:B------:R-:W-:Y:S08]  /*89e0*/  HMMA.16816.F32 R120, R4.reuse, R108, R120 ;  /* 0x0000006c0478723c */ /* 0x040ff00000001878 */
[----:B------:R-:W-:Y:S01]  /*89f0*/  HMMA.16816.F32 R156, R4, R156, R168 ;  /* 0x0000009c049c723c */ /* 0x000fe200000018a8 */
[----:B-1----:R-:W-:-:S02]  /*8a00*/  PRMT R16, RZ, 0x5140, R30 ;  /* 0x00005140ff107816 */ /* 0x002fc4000000001e */
[----:B------:R-:W-:Y:S02]  /*8a10*/  PRMT R17, RZ, 0x7362, R30 ;  /* 0x00007362ff117816 */ /* 0x000fe4000000001e */
[----:B------:R-:W-:Y:S02]  /*8a20*/  PRMT R30, RZ, 0x5140, R31 ;  /* 0x00005140ff1e7816 */ /* 0x000fe4000000001f */
[--C-:B------:R-:W-:Y:S01]  /*8a30*/  PRMT R170, RZ, 0x5140, R22.reuse ;  /* 0x00005140ffaa7816 */ /* 0x100fe20000000016 */
[----:B------:R-:W-:Y:S01]  /*8a40*/  HMMA.16816.F32 R144, R4, R144, R164 ;  /* 0x000000900490723c */ /* 0x000fe200000018a4 */
[----:B------:R-:W-:Y:S02]  /*8a50*/  PRMT R171, RZ, 0x7362, R22 ;  /* 0x00007362ffab7816 */ /* 0x000fe40000000016 */
[--C-:B------:R-:W-:Y:S02]  /*8a60*/  PRMT R22, RZ, 0x5140, R23.reuse ;  /* 0x00005140ff167816 */ /* 0x100fe40000000017 */
[----:B------:R-:W-:-:S02]  /*8a70*/  PRMT R23, RZ, 0x7362, R23 ;  /* 0x00007362ff177816 */ /* 0x000fc40000000017 */
[----:B------:R-:W-:Y:S01]  /*8a80*/  PRMT R164, RZ, 0x5140, R28 ;  /* 0x00005140ffa47816 */ /* 0x000fe2000000001c */
[----:B------:R-:W-:Y:S01]  /*8a90*/  HMMA.16816.F32 R108, R4, R110, R172 ;  /* 0x0000006e046c723c */ /* 0x000fe200000018ac */
[----:B------:R-:W1:Y:S01]  /*8aa0*/  LDSM.16.M88.4 R4, [R194+0x24000] ;  /* 0x02400000c204783b */ /* 0x000e620000000200 */
[--C-:B--2---:R-:W-:Y:S02]  /*8ab0*/  PRMT R168, RZ, 0x5140, R112.reuse ;  /* 0x00005140ffa87816 */ /* 0x104fe40000000070 */
[----:B------:R-:W-:Y:S02]  /*8ac0*/  PRMT R169, RZ, 0x7362, R112 ;  /* 0x00007362ffa97816 */ /* 0x000fe40000000070 */
        /* <DEDUP_REMOVED lines=10> */
[----:B------:R-:W-:-:S02]  /*8b70*/  PRMT R20, RZ, 0x5140, R21 ;  /* 0x00005140ff147816 */ /* 0x000fc40000000015 */
[----:B------:R-:W-:Y:S01]  /*8b80*/  PRMT R112, RZ, 0x5140, R113 ;  /* 0x00005140ff707816 */ /* 0x000fe20000000071 */
[C---:B------:R-:W-:Y:S01]  /*8b90*/  HMMA.16816.F32 R116, R176.reuse, R172, R116 ;  /* 0x000000acb074723c */ /* 0x040fe20000001874 */
[----:B------:R-:W-:Y:S02]  /*8ba0*/  PRMT R114, RZ, 0x5140, R115 ;  /* 0x00005140ff727816 */ /* 0x000fe40000000073 */
[----:B------:R-:W-:Y:S02]  /*8bb0*/  PRMT R28, RZ, 0x5140, R29 ;  /* 0x00005140ff1c7816 */ /* 0x000fe4000000001d */
[----:B------:R-:W-:Y:S02]  /*8bc0*/  PRMT R11, RZ, 0x7362, R11 ;  /* 0x00007362ff0b7816 */ /* 0x000fe4000000000b */
[----:B------:R-:W-:Y:S01]  /*8bd0*/  PRMT R21, RZ, 0x7362, R21 ;  /* 0x00007362ff157816 */ /* 0x000fe20000000015 */
[----:B------:R-:W-:Y:S01]  /*8be0*/  HMMA.16816.F32 R148, R176, R168, R148 ;  /* 0x000000a8b094723c */ /* 0x000fe20000001894 */
[----:B------:R-:W-:-:S02]  /*8bf0*/  PRMT R113, RZ, 0x7362, R113 ;  /* 0x00007362ff717816 */ /* 0x000fc40000000071 */
[----:B------:R-:W-:Y:S02]  /*8c00*/  PRMT R115, RZ, 0x7362, R115 ;  /* 0x00007362ff737816 */ /* 0x000fe40000000073 */
[----:B------:R-:W-:Y:S02]  /*8c10*/  PRMT R29, RZ, 0x7362, R29 ;  /* 0x00007362ff1d7816 */ /* 0x000fe4000000001d */
[----:B------:R-:W-:Y:S01]  /*8c20*/  PRMT R31, RZ, 0x7362, R31 ;  /* 0x00007362ff1f7816 */ /* 0x000fe2000000001f */
        /* <DEDUP_REMOVED lines=24> */
[----:B------:R-:W-:Y:S01]  /*8db0*/  IADD3 R222, R222, 0x1, RZ ;  /* 0x00000001dede7810 */ /* 0x000fe20007ffe0ff */
[----:B------:R-:W-:Y:S01]  /*8dc0*/  HMMA.16816.F32 R96, R24, R10, R96 ;  /* 0x0000000a1860723c */ /* 0x000fe20000001860 */
[----:B------:R-:W-:Y:S02]  /*8dd0*/  PRMT R12, RZ, 0x5140, R14 ;  /* 0x00005140ff0c7816 */ /* 0x000fe4000000000e */
[----:B------:R-:W-:-:S05]  /*8de0*/  PRMT R13, RZ, 0x5140, R15 ;  /* 0x00005140ff0d7816 */ /* 0x000fca000000000f */
[C---:B------:R-:W-:Y:S08]  /*8df0*/  HMMA.16816.F32 R68, R176.reuse, R2, R68 ;  /* 0x00000002b044723c */ /* 0x040ff00000001844 */
[C---:B------:R-:W-:Y:S08]  /*8e00*/  HMMA.16816.F32 R64, R176.reuse, R174, R64 ;  /* 0x000000aeb040723c */ /* 0x040ff00000001840 */
[C---:B------:R-:W-:Y:S08]  /*8e10*/  HMMA.16816.F32 R60, R176.reuse, R172, R60 ;  /* 0x000000acb03c723c */ /* 0x040ff0000000183c */
[C---:B------:R-:W-:Y:S08]  /*8e20*/  HMMA.16816.F32 R56, R176.reuse, R170, R56 ;  /* 0x000000aab038723c */ /* 0x040ff00000001838 */
[C---:B------:R-:W-:Y:S08]  /*8e30*/  HMMA.16816.F32 R52, R176.reuse, R168, R52 ;  /* 0x000000a8b034723c */ /* 0x040ff00000001834 */
[C---:B------:R-:W-:Y:S08]  /*8e40*/  HMMA.16816.F32 R48, R176.reuse, R166, R48 ;  /* 0x000000a6b030723c */ /* 0x040ff00000001830 */
[C---:B------:R-:W-:Y:S08]  /*8e50*/  HMMA.16816.F32 R44, R176.reuse, R164, R44 ;  /* 0x000000a4b02c723c */ /* 0x040ff0000000182c */
[----:B------:R-:W-:Y:S08]  /*8e60*/  HMMA.16816.F32 R40, R176, R16, R40 ;  /* 0x00000010b028723c */ /* 0x000ff00000001828 */
[----:B------:R-:W-:Y:S01]  /*8e70*/  HMMA.16816.F32 R92, R24, R20, R92 ;  /* 0x00000014185c723c */ /* 0x000fe2000000185c */
[----:B-1----:R-:W-:-:S02]  /*8e80*/  PRMT R176, RZ, 0x5140, R4 ;  /* 0x00005140ffb07816 */ /* 0x002fc40000000004 */
[----:B------:R-:W-:Y:S02]  /*8e90*/  PRMT R178, RZ, 0x7362, R4 ;  /* 0x00007362ffb27816 */ /* 0x000fe40000000004 */
[--C-:B------:R-:W-:Y:S02]  /*8ea0*/  PRMT R177, RZ, 0x5140, R5.reuse ;  /* 0x00005140ffb17816 */ /* 0x100fe40000000005 */
[----:B------:R-:W-:Y:S01]  /*8eb0*/  PRMT R179, RZ, 0x7362, R5 ;  /* 0x00007362ffb37816 */ /* 0x000fe20000000005 */
[C---:B------:R-:W-:Y:S08]  /*8ec0*/  HMMA.16816.F32 R88, R24.reuse, R22, R88 ;  /* 0x000000161858723c */ /* 0x040ff00000001858 */
[C---:B------:R-:W-:Y:S08]  /*8ed0*/  HMMA.16816.F32 R84, R24.reuse, R112, R84 ;  /* 0x000000701854723c */ /* 0x040ff00000001854 */
[C---:B------:R-:W-:Y:S08]  /*8ee0*/  HMMA.16816.F32 R80, R24.reuse, R114, R80 ;  /* 0x000000721850723c */ /* 0x040ff00000001850 */
[C---:B------:R-:W-:Y:S08]  /*8ef0*/  HMMA.16816.F32 R76, R24.reuse, R28, R76 ;  /* 0x0000001c184c723c */ /* 0x040ff0000000184c */
[----:B------:R-:W-:Y:S01]  /*8f00*/  HMMA.16816.F32 R72, R24, R30, R72 ;  /* 0x0000001e1848723c */ /* 0x000fe20000001848 */
[----:B------:R-:W2:Y:S01]  /*8f10*/  LDL R26, [R1+0x28] ;  /* 0x00002800011a7983 */ /* 0x000ea20000100800 */
[----:B------:R-:W-:-:S02]  /*8f20*/  ISETP.GE.AND P4, PT, R222, 0x3, PT ;  /* 0x00000003de00780c */ /* 0x000fc40003f86270 */
[----:B------:R-:W-:Y:S02]  /*8f30*/  PRMT R14, RZ, 0x7362, R14 ;  /* 0x00007362ff0e7816 */ /* 0x000fe4000000000e */
[----:B------:R-:W-:Y:S02]  /*8f40*/  PRMT R15, RZ, 0x7362, R15 ;  /* 0x00007362ff0f7816 */ /* 0x000fe4000000000f */
[C---:B------:R-:W-:Y:S01]  /*8f50*/  HMMA.16816.F32 R136, R176.reuse, R172, R136 ;  /* 0x000000acb088723c */ /* 0x040fe20000001888 */
[----:B------:R-:W3:Y:S04]  /*8f60*/  LDL R173, [R1+0x4] ;  /* 0x0000040001ad7983 */ /* 0x000ee80000100800 */
[----:B------:R-:W4:Y:S03]  /*8f70*/  LDL R172, [R1+0xc] ;  /* 0x00000c0001ac7983 */ /* 0x000f260000100800 */
[C---:B------:R-:W-:Y:S01]  /*8f80*/  HMMA.16816.F32 R128, R176.reuse, R170, R128 ;  /* 0x000000aab080723c */ /* 0x040fe20000001880 */
[----:B------:R-:W5:Y:S04]  /*8f90*/  LDL R171, [R1] ;  /* 0x0000000001ab7983 */ /* 0x000f680000100800 */
[----:B------:R-:W2:Y:S03]  /*8fa0*/  LDL R170, [R1+0x14] ;  /* 0x0000140001aa7983 */ /* 0x000ea60000100800 */
[C---:B------:R-:W-:Y:S07]  /*8fb0*/  HMMA.16816.F32 R36, R176.reuse, R166, R36 ;  /* 0x000000a6b024723c */ /* 0x040fee0000001824 */
[----:B------:R-:W-:Y:S01]  /*8fc0*/  PRMT R166, RZ, 0x7362, R18 ;  /* 0x00007362ffa67816 */ /* 0x000fe20000000012 */
[----:B------:R-:W-:Y:S01]  /*8fd0*/  HMMA.16816.F32 R120, R176, R164, R120 ;  /* 0x000000a4b078723c */ /* 0x000fe20000001878 */
[----:B------:R-:W-:-:S06]  /*8fe0*/  PRMT R167, RZ, 0x7362, R19 ;  /* 0x00007362ffa77816 */ /* 0x000fcc0000000013 */
[----:B------:R-:W-:Y:S01]  /*8ff0*/  PRMT R164, RZ, 0x5140, R18 ;  /* 0x00005140ffa47816 */ /* 0x000fe20000000012 */
[C---:B------:R-:W-:Y:S01]  /*9000*/  HMMA.16816.F32 R32, R176.reuse, R168, R32 ;  /* 0x000000a8b020723c */ /* 0x040fe20000001820 */
[----:B------:R-:W-:Y:S01]  /*9010*/  PRMT R165, RZ, 0x5140, R19 ;  /* 0x00005140ffa57816 */ /* 0x000fe20000000013 */
[----:B------:R-:W2:Y:S04]  /*9020*/  LDL R169, [R1+0x8] ;  /* 0x0000080001a97983 */ /* 0x000ea80000100800 */
[----:B------:R-:W2:Y:S02]  /*9030*/  LDL R168, [R1+0x10] ;  /* 0x0000100001a87983 */ /* 0x000ea40000100800 */
[----:B------:R-:W-:Y:S08]  /*9040*/  HMMA.16816.F32 R108, R176, R16, R108 ;  /* 0x00000010b06c723c */ /* 0x000ff0000000186c */
[C---:B------:R-:W-:Y:S08]  /*9050*/  HMMA.16816.F32 R124, R164.reuse, R8, R124 ;  /* 0x00000008a47c723c */ /* 0x040ff0000000187c */
[C---:B------:R-:W-:Y:S08]  /*9060*/  HMMA.16816.F32 R132, R164.reuse, R10, R132 ;  /* 0x0000000aa484723c */ /* 0x040ff00000001884 */
[C---:B------:R-:W-:Y:S01]  /*9070*/  HMMA.16816.F32 R16, R164.reuse, R20, R116 ;  /* 0x00000014a410723c */ /* 0x040fe20000001874 */
[----:B------:R-:W2:Y:S04]  /*9080*/  LDL R118, [R1+0x18] ;  /* 0x0000180001767983 */ /* 0x000ea80000100800 */
[----:B------:R-:W2:Y:S03]  /*9090*/  LDL R116, [R1+0x20] ;  /* 0x0000200001747983 */ /* 0x000ea60000100800 */
[C---:B------:R-:W-:Y:S08]  /*90a0*/  HMMA.16816.F32 R140, R164.reuse, R22, R140 ;  /* 0x00000016a48c723c */ /* 0x040ff0000000188c */
[C---:B------:R-:W-:Y:S08]  /*90b0*/  HMMA.16816.F32 R148, R164.reuse, R112, R148 ;  /* 0x00000070a494723c */ /* 0x040ff00000001894 */
[C---:B------:R-:W-:Y:S08]  /*90c0*/  HMMA.16816.F32 R152, R164.reuse, R114, R152 ;  /* 0x00000072a498723c */ /* 0x040ff00000001898 */
[C---:B------:R-:W-:Y:S08]  /*90d0*/  HMMA.16816.F32 R160, R164.reuse, R28, R160 ;  /* 0x0000001ca4a0723c */ /* 0x040ff000000018a0 */
[----:B------:R-:W-:Y:S01]  /*90e0*/  HMMA.16816.F32 R104, R164, R30, R104 ;  /* 0x0000001ea468723c */ /* 0x000fe20000001868 */
[----:B------:R-:W2:Y:S04]  /*90f0*/  LDL R167, [R1+0x1c] ;  /* 0x00001c0001a77983 */ /* 0x000ea80000100800 */
[----:B------:R-:W2:Y:S03]  /*9100*/  LDL R166, [R1+0x24] ;  /* 0x0000240001a67983 */ /* 0x000ea60000100800 */
[C---:B------:R-:W-:Y:S01]  /*9110*/  HMMA.16816.F32 R156, R176.reuse, R2, R156 ;  /* 0x00000002b09c723c */ /* 0x040fe2000000189c */
[----:B------:R-:W2:Y:S06]  /*9120*/  LDL R164, [R1+0x2c] ;  /* 0x00002c0001a47983 */ /* 0x000eac0000100800 */
[----:B------:R-:W-:Y:S01]  /*9130*/  SEL R2, RZ, 0x10, P3 ;  /* 0x00000010ff027807 */ /* 0x000fe20001800000 */
[----:B------:R-:W-:Y:S03]  /*9140*/  HMMA.16816.F32 R144, R176, R174, R144 ;  /* 0x000000aeb090723c */ /* 0x000fe60000001890 */
[----:B------:R-:W-:-:S02]  /*9150*/  SEL R2, R2, RZ, !P2 ;  /* 0x000000ff02027207 */ /* 0x000fc40005000000 */
[----:B------:R-:W-:Y:S02]  /*9160*/  IADD3 R4, P5, R225, UR7, RZ ;  /* 0x00000007e1047c10 */ /* 0x000fe4000ffbe0ff */
[----:B------:R-:W-:Y:S02]  /*9170*/  ISETP.NE.U32.AND P2, PT, R2, RZ, PT ;  /* 0x000000ff0200720c */ /* 0x000fe40003f45070 */
[----:B------:R-:W-:Y:S02]  /*9180*/  SEL R222, R222, RZ, !P4 ;  /* 0x000000ffdede7207 */ /* 0x000fe40006000000 */
[----:B------:R-:W-:Y:S02]  /*9190*/  IADD3 R24, P4, R227, UR7, RZ ;  /* 0x00000007e3187c10 */ /* 0x000fe4000ff9e0ff */
[----:B------:R-:W-:Y:S02]  /*91a0*/  IADD3.X R5, R224, UR8, RZ, P5, !PT ;  /* 0x00000008e0057c10 */ /* 0x000fe4000affe4ff */
[----:B------:R-:W-:Y:S01]  /*91b0*/  IADD3 R2, P5, R229, UR7, RZ ;  /* 0x00000007e5027c10 */ /* 0x000fe2000ffbe0ff */
[----:B------:R-:W-:Y:S01]  /*91c0*/  IMAD R27, R222, 0x8000, R184 ;  /* 0x00008000de1b7824 */ /* 0x000fe200078e02b8 */
[----:B------:R-:W-:Y:S01]  /*91d0*/  IADD3.X R25, R226, UR8, RZ, P4, !PT ;  /* 0x00000008e2197c10 */ /* 0x000fe2000a7fe4ff */
[----:B------:R-:W-:Y:S01]  /*91e0*/  IMAD R117, R222, 0x8000, R183 ;  /* 0x00008000de757824 */ /* 0x000fe200078e02b7 */
[----:B------:R-:W-:Y:S01]  /*91f0*/  IADD3.X R3, R228, UR8, RZ, P5, !PT ;  /* 0x00000008e4037c10 */ /* 0x000fe2000affe4ff */
[C---:B------:R-:W-:Y:S01]  /*9200*/  IMAD R119, R222.reuse, 0x8000, R182 ;  /* 0x00008000de777824 */ /* 0x040fe200078e02b6 */
[----:B------:R-:W-:Y:S01]  /*9210*/  @!PT LDS RZ, [RZ] ;  /* 0x00000000fffff984 */ /* 0x000fe20000000800 */
[----:B------:R-:W-:Y:S01]  /*9220*/  @!PT LDS RZ, [RZ] ;  /* 0x00000000fffff984 */ /* 0x000fe20000000800 */
[----:B------:R-:W-:Y:S01]  /*9230*/  @!PT LDS RZ, [RZ] ;  /* 0x00000000fffff984 */ /* 0x000fe20000000800 */
[----:B------:R1:W-:Y:S04]  /*9240*/  LDGSTS.E.BYPASS.128 [R27], [R4.64], P2 ;  /* 0x00000000041b7fae */ /* 0x0003e80009101c4c */
[----:B------:R1:W-:Y:S04]  /*9250*/  LDGSTS.E.BYPASS.128 [R117], [R24.64], P2 ;  /* 0x0000000018757fae */ /* 0x0003e80009101c4c */
[----:B------:R1:W-:Y:S01]  /*9260*/  LDGSTS.E.BYPASS.128 [R119], [R2.64], P2 ;  /* 0x0000000002777fae */ /* 0x0003e20009101c4c */
[----:B------:R-:W-:Y:S01]  /*9270*/  IMAD R165, R222, 0x8000, R0 ;  /* 0x00008000dea57824 */ /* 0x000fe200078e0200 */
[----:B-1----:R-:W-:-:S02]  /*9280*/  IADD3 R24, P4, R231, UR7, RZ ;  /* 0x00000007e7187c10 */ /* 0x002fc4000ff9e0ff */
[----:B------:R-:W-:Y:S01]  /*9290*/  IADD3 R2, P5, R233, UR7, RZ ;  /* 0x00000007e9027c10 */ /* 0x000fe2000ffbe0ff */
[----:B------:R-:W-:Y:S01]  /*92a0*/  IMAD R27, R222, 0x8000, R221 ;  /* 0x00008000de1b7824 */ /* 0x000fe200078e02dd */
[----:B------:R-:W-:Y:S02]  /*92b0*/  IADD3.X R25, R230, UR8, RZ, P4, !PT ;  /* 0x00000008e6197c10 */ /* 0x000fe4000a7fe4ff */
[----:B------:R-:W-:Y:S02]  /*92c0*/  IADD3.X R3, R232, UR8, RZ, P5, !PT ;  /* 0x00000008e8037c10 */ /* 0x000fe4000affe4ff */
[----:B------:R-:W-:Y:S01]  /*92d0*/  IADD3 R4, P4, R235, UR7, RZ ;  /* 0x00000007eb047c10 */ /* 0x000fe2000ff9e0ff */
[----:B------:R1:W-:Y:S01]  /*92e0*/  LDGSTS.E.BYPASS.128 [R165], [R24.64], P2 ;  /* 0x0000000018a57fae */ /* 0x0003e20009101c4c */
[----:B------:R-:W-:Y:S02]  /*92f0*/  IMAD R117, R222, 0x8000, R220 ;  /* 0x00008000de757824 */ /* 0x000fe400078e02dc */
[----:B------:R-:W-:Y:S01]  /*9300*/  IADD3.X R5, R234, UR8, RZ, P4, !PT ;  /* 0x00000008ea057c10 */ /* 0x000fe2000a7fe4ff */
[----:B------:R1:W-:Y:S01]  /*9310*/  LDGSTS.E.BYPASS.128 [R27], [R2.64], P2 ;  /* 0x00000000021b7fae */ /* 0x0003e20009101c4c */
[----:B------:R-:W-:-:S03]  /*9320*/  IMAD R119, R222, 0x8000, R219 ;  /* 0x00008000de777824 */ /* 0x000fc600078e02db */
[----:B------:R1:W-:Y:S02]  /*9330*/  LDGSTS.E.BYPASS.128 [R117], [R4.64], P2 ;  /* 0x0000000004757fae */ /* 0x0003e40009101c4c */
[----:B-1----:R-:W-:-:S04]  /*9340*/  IADD3 R2, P4, R237, UR7, RZ ;  /* 0x00000007ed027c10 */ /* 0x002fc8000ff9e0ff */
[----:B------:R-:W-:Y:S02]  /*9350*/  IADD3.X R3, R236, UR8, RZ, P4, !PT ;  /* 0x00000008ec037c10 */ /* 0x000fe4000a7fe4ff */
[----:B------:R-:W-:Y:S01]  /*9360*/  IADD3 R4, P5, R239, UR7, RZ ;  /* 0x00000007ef047c10 */ /* 0x000fe2000ffbe0ff */
[----:B------:R-:W-:Y:S02]  /*9370*/  IMAD R25, R222, 0x8000, R218 ;  /* 0x00008000de197824 */ /* 0x000fe400078e02da */
[----:B------:R1:W-:Y:S01]  /*9380*/  LDGSTS.E.BYPASS.128 [R119], [R2.64], P2 ;  /* 0x0000000002777fae */ /* 0x0003e20009101c4c */
[----:B------:R-:W-:Y:S01]  /*9390*/  IADD3.X R5, R238, UR8, RZ, P5, !PT ;  /* 0x00000008ee057c10 */ /* 0x000fe2000affe4ff */
[----:B------:R-:W-:Y:S04]  /*93a0*/  HMMA.16816.F32 R68, R12, R8, R68 ;  /* 0x000000080c44723c */ /* 0x000fe80000001844 */
[----:B------:R1:W-:Y:S02]  /*93b0*/  LDGSTS.E.BYPASS.128 [R25], [R4.64], P2 ;  /* 0x0000000004197fae */ /* 0x0003e40009101c4c */
[----:B-1----:R-:W-:-:S02]  /*93c0*/  IADD3 R2, P4, R241, UR7, RZ ;  /* 0x00000007f1027c10 */ /* 0x002fc4000ff9e0ff */
[----:B------:R-:W-:Y:S02]  /*93d0*/  HMMA.16816.F32 R64, R12, R10, R64 ;  /* 0x0000000a0c40723c */ /* 0x000fe40000001840 */
[----:B------:R-:W-:Y:S02]  /*93e0*/  IADD3.X R3, R240, UR8, RZ, P4, !PT ;  /* 0x00000008f0037c10 */ /* 0x000fe4000a7fe4ff */
[----:B------:R-:W-:-:S04]  /*93f0*/  PRMT R4, RZ, 0x5140, R6 ;  /* 0x00005140ff047816 */ /* 0x000fc80000000006 */
[----:B------:R-:W-:Y:S01]  /*9400*/  HMMA.16816.F32 R60, R12, R20, R60 ;  /* 0x000000140c3c723c */ /* 0x000fe2000000183c */
[----:B------:R-:W-:Y:S02]  /*9410*/  PRMT R5, RZ, 0x5140, R7 ;  /* 0x00005140ff057816 */ /* 0x000fe40000000007 */
[----:B------:R-:W-:-:S05]  /*9420*/  PRMT R6, RZ, 0x7362, R6 ;  /* 0x00007362ff067816 */ /* 0x000fca0000000006 */
[----:B------:R-:W-:Y:S01]  /*9430*/  HMMA.16816.F32 R56, R12, R22, R56 ;  /* 0x000000160c38723c */ /* 0x000fe20000001838 */
[----:B------:R-:W-:-:S07]  /*9440*/  PRMT R7, RZ, 0x7362, R7 ;  /* 0x00007362ff077816 */ /* 0x000fce0000000007 */
[C---:B------:R-:W-:Y:S08]  /*9450*/  HMMA.16816.F32 R52, R12.reuse, R112, R52 ;  /* 0x000000700c34723c */ /* 0x040ff00000001834 */
[C---:B------:R-:W-:Y:S08]  /*9460*/  HMMA.16816.F32 R48, R12.reuse, R114, R48 ;  /* 0x000000720c30723c */ /* 0x040ff00000001830 */
[C---:B------:R-:W-:Y:S08]  /*9470*/  HMMA.16816.F32 R44, R12.reuse, R28, R44 ;  /* 0x0000001c0c2c723c */ /* 0x040ff0000000182c */
[----:B------:R-:W-:Y:S07]  /*9480*/  HMMA.16816.F32 R40, R12, R30, R40 ;  /* 0x0000001e0c28723c */ /* 0x000fee0000001828 */
[----:B------:R-:W-:Y:S01]  /*9490*/  IMAD R15, R222, 0x8000, R217 ;  /* 0x00008000de0f7824 */ /* 0x000fe200078e02d9 */
[----:B------:R-:W-:Y:S01]  /*94a0*/  IADD3 R12, P4, R244, UR7, RZ ;  /* 0x00000007f40c7c10 */ /* 0x000fe2000ff9e0ff */
[----:B------:R-:W-:-:S03]  /*94b0*/  IMAD R25, R222, 0x8000, R216 ;  /* 0x00008000de197824 */ /* 0x000fc600078e02d8 */
[----:B------:R1:W-:Y:S01]  /*94c0*/  LDGSTS.E.BYPASS.128 [R15], [R2.64], P2 ;  /* 0x00000000020f7fae */ /* 0x0003e20009101c4c */
[----:B------:R-:W-:Y:S01]  /*94d0*/  IADD3.X R13, R243, UR8, RZ, P4, !PT ;  /* 0x00000008f30d7c10 */ /* 0x000fe2000a7fe4ff */
[----:B------:R-:W-:Y:S01]  /*94e0*/  HMMA.16816.F32 R156, R4, R8, R156 ;  /* 0x00000008049c723c */ /* 0x000fe2000000189c */
[----:B------:R-:W-:-:S03]  /*94f0*/  IMAD R27, R222, 0x8000, R215 ;  /* 0x00008000de1b7824 */ /* 0x000fc600078e02d7 */
[----:B------:R1:W-:Y:S02]  /*9500*/  LDGSTS.E.BYPASS.128 [R25], [R12.64], P2 ;  /* 0x000000000c197fae */ /* 0x0003e40009101c4c */
[----:B-1----:R-:W-:Y:S02]  /*9510*/  IADD3 R2, P5, R246, UR7, RZ ;  /* 0x00000007f6027c10 */ /* 0x002fe4000ffbe0ff */
[----:B------:R-:W-:Y:S02]  /*9520*/  IADD3 R8, P4, R248, UR7, RZ ;  /* 0x00000007f8087c10 */ /* 0x000fe4000ff9e0ff */
[----:B------:R-:W-:Y:S01]  /*9530*/  IADD3.X R3, R245, UR8, RZ, P5, !PT ;  /* 0x00000008f5037c10 */ /* 0x000fe2000affe4ff */
[----:B------:R-:W-:Y:S01]  /*9540*/  IMAD R15, R222, 0x8000, R214 ;  /* 0x00008000de0f7824 */ /* 0x000fe200078e02d6 */
[----:B------:R-:W-:Y:S02]  /*9550*/  IADD3 R12, P5, R250, UR7, RZ ;  /* 0x00000007fa0c7c10 */ /* 0x000fe4000ffbe0ff */
[----:B------:R-:W-:Y:S01]  /*9560*/  IADD3.X R9, R247, UR8, RZ, P4, !PT ;  /* 0x00000008f7097c10 */ /* 0x000fe2000a7fe4ff */
[----:B------:R1:W-:Y:S01]  /*9570*/  LDGSTS.E.BYPASS.128 [R27], [R2.64], P2 ;  /* 0x00000000021b7fae */ /* 0x0003e20009101c4c */
[----:B------:R-:W-:Y:S01]  /*9580*/  IADD3.X R13, R249, UR8, RZ, P5, !PT ;  /* 0x00000008f90d7c10 */ /* 0x000fe2000affe4ff */
[----:B------:R-:W-:-:S02]  /*9590*/  IMAD R117, R222, 0x8000, R213 ;  /* 0x00008000de757824 */ /* 0x000fc400078e02d5 */
[----:B------:R3:W-:Y:S01]  /*95a0*/  LDGSTS.E.BYPASS.128 [R15], [R8.64], P2 ;  /* 0x00000000080f7fae */ /* 0x0007e20009101c4c */
[C---:B------:R-:W-:Y:S01]  /*95b0*/  IMAD R25, R222.reuse, 0x8000, R212 ;  /* 0x00008000de197824 */ /* 0x040fe200078e02d4 */
[----:B------:R-:W-:Y:S02]  /*95c0*/  LEA R119, R222, 0x18000, 0xd ;  /* 0x00018000de777811 */ /* 0x000fe400078e68ff */
[----:B------:R4:W-:Y:S01]  /*95d0*/  LDGSTS.E.BYPASS.128 [R117], [R12.64], P2 ;  /* 0x000000000c757fae */ /* 0x0009e20009101c4c */
[----:B-1----:R-:W-:-:S04]  /*95e0*/  IADD3 R2, P4, R252, UR7, RZ ;  /* 0x00000007fc027c10 */ /* 0x002fc8000ff9e0ff */
[----:B------:R-:W-:Y:S02]  /*95f0*/  IADD3.X R3, R251, UR8, RZ, P4, !PT ;  /* 0x00000008fb037c10 */ /* 0x000fe4000a7fe4ff */
[----:B---3--:R-:W-:Y:S02]  /*9600*/  IADD3 R8, P5, R173, UR7, RZ ;  /* 0x00000007ad087c10 */ /* 0x008fe4000ffbe0ff */
[----:B----4-:R-:W-:Y:S01]  /*9610*/  IADD3 R12, P4, R172, UR7, RZ ;  /* 0x00000007ac0c7c10 */ /* 0x010fe2000ff9e0ff */
[----:B------:R2:W-:Y:S01]  /*9620*/  LDGSTS.E.BYPASS.128 [R25], [R2.64], P2 ;  /* 0x0000000002197fae */ /* 0x0005e20009101c4c */
[----:B-----5:R-:W-:Y:S01]  /*9630*/  IADD3.X R9, R171, UR8, RZ, P5, !PT ;  /* 0x00000008ab097c10 */ /* 0x020fe2000affe4ff */
[C---:B------:R-:W-:Y:S02]  /*9640*/  IMAD R27, R222.reuse, 0x8000, R199 ;  /* 0x00008000de1b7824 */ /* 0x040fe400078e02c7 */
[----:B------:R-:W-:Y:S02]  /*9650*/  IMAD R15, R222, 0x8000, R198 ;  /* 0x00008000de0f7824 */ /* 0x000fe400078e02c6 */
[--C-:B------:R-:W-:Y:S01]  /*9660*/  IMAD.IADD R117, R184, 0x1, R119.reuse ;  /* 0x00000001b8757824 */ /* 0x100fe200078e0277 */
[----:B------:R1:W-:Y:S01]  /*9670*/  LDGSTS.E.BYPASS.128 [R27], [R8.64], P2 ;  /* 0x00000000081b7fae */ /* 0x0003e20009101c4c */
[----:B--2---:R-:W-:Y:S01]  /*9680*/  IADD3 R2, P5, R170, UR7, RZ ;  /* 0x00000007aa027c10 */ /* 0x004fe2000ffbe0ff */
[----:B------:R-:W-:Y:S01]  /*9690*/  IMAD.IADD R25, R183, 0x1, R119 ;  /* 0x00000001b7197824 */ /* 0x000fe200078e0277 */
[----:B------:R-:W-:-:S02]  /*96a0*/  IADD3.X R13, R169, UR8, RZ, P4, !PT ;  /* 0x00000008a90d7c10 */ /* 0x000fc4000a7fe4ff */
[----:B------:R-:W-:-:S03]  /*96b0*/  IADD3.X R3, R168, UR8, RZ, P5, !PT ;  /* 0x00000008a8037c10 */ /* 0x000fc6000affe4ff */
[----:B------:R2:W-:Y:S04]  /*96c0*/  LDGSTS.E.BYPASS.128 [R15], [R12.64], P2 ;  /* 0x000000000c0f7fae */ /* 0x0005e80009101c4c */
[----:B------:R-:W0:Y:S04]  /*96d0*/  LDGDEPBAR ;  /* 0x00000000000079af */ /* 0x000e280000000000 */
[----:B------:R3:W-:Y:S01]  /*96e0*/  LDGSTS.E.BYPASS.128 [R117], [R2.64], P2 ;  /* 0x0000000002757fae */ /* 0x0007e20009101c4c */
[--C-:B--2---:R-:W-:Y:S02]  /*96f0*/  IMAD.IADD R15, R182, 0x1, R119.reuse ;  /* 0x00000001b60f7824 */ /* 0x104fe400078e0277 */
[----:B------:R-:W-:Y:S01]  /*9700*/  IMAD.IADD R119, R0, 0x1, R119 ;  /* 0x0000000100777824 */ /* 0x000fe200078e0277 */
[----:B------:R-:W-:-:S02]  /*9710*/  UIADD3 UR6, UR6, 0x1, URZ ;  /* 0x0000000106067890 */ /* 0x000fc4000fffe03f */
[----:B------:R-:W-:-:S04]  /*9720*/  UIADD3 UR4, UR4, 0x1, URZ ;  /* 0x0000000104047890 */ /* 0x000fc8000fffe03f */
[----:B------:R-:W-:-:S04]  /*9730*/  UISETP.GE.AND UP0, UPT, UR4, 0x3, UPT ;  /* 0x000000030400788c */ /* 0x000fc8000bf06270 */
[----:B------:R-:W-:Y:S01]  /*9740*/  USEL UR4, UR4, URZ, !UP0 ;  /* 0x0000003f04047287 */ /* 0x000fe2000c000000 */
[----:B------:R-:W-:Y:S01]  /*9750*/  HMMA.16816.F32 R144, R4, R10, R144 ;  /* 0x0000000a0490723c */ /* 0x000fe20000001890 */
[----:B------:R-:W-:Y:S02]  /*9760*/  UIADD3 UR9, UR9, -0x80, URZ ;  /* 0xffffff8009097890 */ /* 0x000fe4000fffe03f */
[----:B------:R-:W-:Y:S01]  /*9770*/  USHF.L.U32 UR5, UR4, 0xf, URZ ;  /* 0x0000000f04057899 */ /* 0x000fe2000800063f */
[----:B-1----:R-:W-:Y:S02]  /*9780*/  IADD3 R8, P4, R167, UR7, RZ ;  /* 0x00000007a7087c10 */ /* 0x002fe4000ff9e0ff */
[----:B------:R-:W-:Y:S02]  /*9790*/  IADD3 R12, P5, R166, UR7, RZ ;  /* 0x00000007a60c7c10 */ /* 0x000fe4000ffbe0ff */
[----:B------:R-:W-:Y:S02]  /*97a0*/  IADD3.X R9, R118, UR8, RZ, P4, !PT ;  /* 0x0000000876097c10 */ /* 0x000fe4000a7fe4ff */
[----:B---3--:R-:W-:-:S02]  /*97b0*/  IADD3 R2, P6, R164, UR7, RZ ;  /* 0x00000007a4027c10 */ /* 0x008fc4000ffde0ff */
[----:B------:R-:W-:Y:S01]  /*97c0*/  IADD3.X R13, R116, UR8, RZ, P5, !PT ;  /* 0x00000008740d7c10 */ /* 0x000fe2000affe4ff */
[----:B------:R1:W-:Y:S01]  /*97d0*/  LDGSTS.E.BYPASS.128 [R25], [R8.64], P2 ;  /* 0x0000000008197fae */ /* 0x0003e20009101c4c */
[----:B------:R-:W-:-:S03]  /*97e0*/  IADD3.X R3, R26, UR8, RZ, P6, !PT ;  /* 0x000000081a037c10 */ /* 0x000fc6000b7fe4ff */
[----:B------:R1:W-:Y:S04]  /*97f0*/  LDGSTS.E.BYPASS.128 [R15], [R12.64], P2 ;  /* 0x000000000c0f7fae */ /* 0x0003e80009101c4c */
[----:B------:R1:W-:Y:S04]  /*9800*/  LDGSTS.E.BYPASS.128 [R119], [R2.64], P2 ;  /* 0x0000000002777fae */ /* 0x0003e80009101c4c */
[----:B------:R-:W0:Y:S01]  /*9810*/  LDGDEPBAR ;  /* 0x00000000000079af */ /* 0x000e220000000000 */
[----:B------:R-:W-:Y:S01]  /*9820*/  ISETP.LE.AND P4, PT, R223, UR6, PT ;  /* 0x00000006df007c0c */ /* 0x000fe2000bf83270 */
[----:B------:R-:W-:Y:S01]  /*9830*/  UIADD3 UR7, UP1, UR7, 0x80, URZ ;  /* 0x0000008007077890 */ /* 0x000fe2000ff3e03f */
[----:B------:R-:W-:Y:S01]  /*9840*/  HMMA.16816.F32 R136, R4, R20, R136 ;  /* 0x000000140488723c */ /* 0x000fe20000001888 */
[----:B------:R-:W-:Y:S01]  /*9850*/  ULEA UR10, UR4, 0x18000, 0xd ;  /* 0x00018000040a7891 */ /* 0x000fe2000f8e683f */
[----:B------:R-:W-:Y:S01]  /*9860*/  PLOP3.LUT P2, PT, P1, PT, PT, 0x80, 0x0 ;  /* 0x000000000000781c */ /* 0x000fe20000f4f070 */
[----:B------:R-:W-:Y:S01]  /*9870*/  UIADD3.X UR8, URZ, UR8, URZ, UP1, !UPT ;  /* 0x000000083f087290 */ /* 0x000fe20008ffe43f */
[----:B------:R-:W-:-:S04]  /*9880*/  PLOP3.LUT P1, PT, P0, PT, PT, 0x80, 0x0 ;  /* 0x000000000000781c */ /* 0x000fc8000072f070 */
[----:B------:R-:W-:Y:S01]  /*9890*/  HMMA.16816.F32 R128, R4, R22, R128 ;  /* 0x000000160480723c */ /* 0x000fe20000001880 */
[----:B------:R-:W-:-:S07]  /*98a0*/  PLOP3.LUT P0, PT, P3, PT, PT, 0x8, 0x0 ;  /* 0x000000000000781c */ /* 0x000fce0001f0e170 */
[----:B------:R-:W-:Y:S01]  /*98b0*/  HMMA.16816.F32 R32, R4, R112, R32 ;  /* 0x000000700420723c */ /* 0x000fe20000001820 */
[----:B------:R-:W-:-:S07]  /*98c0*/  DEPBAR.LE SB0, 0x4 ;  /* 0x000081000000791a */ /* 0x000fce0000000000 */
[C---:B------:R-:W-:Y:S08]  /*98d0*/  HMMA.16816.F32 R36, R4.reuse, R114, R36 ;  /* 0x000000720424723c */ /* 0x040ff00000001824 */
[C---:B------:R-:W-:Y:S08]  /*98e0*/  HMMA.16816.F32 R120, R4.reuse, R28, R120 ;  /* 0x0000001c0478723c */ /* 0x040ff00000001878 */
[----:B------:R-:W-:Y:S01]  /*98f0*/  HMMA.16816.F32 R108, R4, R30, R108 ;  /* 0x0000001e046c723c */ /* 0x000fe2000000186c */
[----:B------:R-:W-:Y:S06]  /*9900*/  BAR.SYNC.DEFER_BLOCKING 0x0 ;  /* 0x0000000000007b1d */ /* 0x000fec0000010000 */
[----:B-1----:R-:W-:Y:S01]  /*9910*/  @P4 CALL.REL.NOINC `(.L_x_1) ;  /* 0x0000001000004944 */ /* 0x002fe20003c00000 */
[----:B------:R-:W-:Y:S05]  /*9920*/  BRA `(.L_x_2) ;  /* 0xffff978000007947 */ /* 0x000fea000383ffff */
.L_x_1:
[----:B------:R-:W-:-:S04]  /*9930*/  NOP ;  /* 0x0000000000007918 */ /* 0x000fc80000000000 */
[----:B------:R-:W-:-:S12]  /*9940*/  NOP ;  /* 0x0000000000007918 */ /* 0x000fd80000000000 */
[----:B------:R-:W-:Y:S02]  /*9950*/  F2FP.PACK_AB R108, R109, R108 ;  /* 0x0000006c6d6c723e */ /* 0x000fe400000000ff */
[----:B------:R-:W-:-:S02]  /*9960*/  F2FP.PACK_AB R109, R51, R50 ;  /* 0x00000032336d723e */ /* 0x000fc400000000ff */
[----:B------:R-:W-:Y:S02]  /*9970*/  F2FP.PACK_AB R110, R111, R110 ;  /* 0x0000006e6f6e723e */ /* 0x000fe400000000ff */
[----:B------:R-:W-:Y:S02]  /*9980*/  F2FP.PACK_AB R38, R39, R38 ;  /* 0x000000262726723e */ /* 0x000fe400000000ff */
[----:B------:R-:W-:Y:S02]  /*9990*/  F2FP.PACK_AB R36, R37, R36 ;  /* 0x000000242524723e */ /* 0x000fe400000000ff */
[----:B------:R-:W-:Y:S02]  /*99a0*/  F2FP.PACK_AB R34, R35, R34 ;  /* 0x000000222322723e */ /* 0x000fe400000000ff */
        /* <DEDUP_REMOVED lines=58> */
.L_x_0:
[----:B-1----:R-:W2:Y:S01]  /*9d50*/  LDL.LU R6, [R1+0x30] ;  /* 0x0000300001067983 */ /* 0x002ea20000300800 */
[----:B------:R-:W-:-:S04]  /*9d60*/  DEPBAR.LE SB0, 0x0 ;  /* 0x000080000000791a */ /* 0x000fc80000000000 */
[----:B------:R-:W1:Y:S02]  /*9d70*/  S2R R0, SR_TID.X ;  /* 0x0000000000007919 */ /* 0x000e640000002100 */
[----:B-1----:R-:W-:Y:S02]  /*9d80*/  SHF.R.U32.HI R2, RZ, 0x5, R0 ;  /* 0x00000005ff027819 */ /* 0x002fe40000011600 */
[C---:B------:R-:W-:Y:S01]  /*9d90*/  LOP3.LUT R5, R0.reuse, 0x1f, RZ, 0xc0, !PT ;  /* 0x0000001f00057812 */ /* 0x040fe200078ec0ff */
[----:B------:R-:W-:Y:S01]  /*9da0*/  IMAD.SHL.U32 R4, R0, 0x2, RZ ;  /* 0x0000000200047824 */ /* 0x000fe200078e00ff */
[----:B------:R-:W-:Y:S02]  /*9db0*/  LOP3.LUT R2, R2, 0x3, RZ, 0xc0, !PT ;  /* 0x0000000302027812 */ /* 0x000fe400078ec0ff */
[----:B------:R-:W-:Y:S02]  /*9dc0*/  SHF.R.U32.HI R3, RZ, 0x2, R5 ;  /* 0x00000002ff037819 */ /* 0x000fe40000011605 */
[----:B------:R-:W-:-:S03]  /*9dd0*/  LOP3.LUT R4, R4, 0x6, RZ, 0xc0, !PT ;  /* 0x0000000604047812 */ /* 0x000fc600078ec0ff */
[----:B------:R-:W-:-:S04]  /*9de0*/  IMAD R3, R2, 0x10, R3 ;  /* 0x0000001002037824 */ /* 0x000fc800078e0203 */
[----:B------:R-:W-:-:S04]  /*9df0*/  IMAD R3, R3, 0x48, R4 ;  /* 0x0000004803037824 */ /* 0x000fc800078e0204 */
[----:B------:R-:W-:Y:S01]  /*9e00*/  IMAD.SHL.U32 R59, R3, 0x2, RZ ;  /* 0x00000002033b7824 */ /* 0x000fe200078e00ff */
[----:B------:R-:W-:Y:S01]  /*9e10*/  BAR.SYNC.DEFER_BLOCKING 0x0 ;  /* 0x0000000000007b1d */ /* 0x000fe20000010000 */
[----:B------:R-:W-:Y:S01]  /*9e20*/  IMAD.SHL.U32 R0, R0, 0x8, RZ ;  /* 0x0000000800007824 */ /* 0x000fe200078e00ff */
[----:B------:R-:W-:-:S04]  /*9e30*/  SHF.R.U32.HI R5, RZ, 0x3, R5 ;  /* 0x00000003ff057819 */ /* 0x000fc80000011605 */
[----:B------:R-:W-:Y:S01]  /*9e40*/  LOP3.LUT R0, R0, 0x38, RZ, 0xc0, !PT ;  /* 0x0000003800007812 */ /* 0x000fe200078ec0ff */
[----:B------:R-:W-:Y:S02]  /*9e50*/  IMAD R5, R2, 0x4, R5 ;  /* 0x0000000402057824 */ /* 0x000fe400078e0205 */
[----:B------:R-:W3:Y:S04]  /*9e60*/  LDL.LU R2, [R1+0x70] ;  /* 0x0000700001027983 */ /* 0x000ee80000300800 */
[----:B------:R-:W-:Y:S04]  /*9e70*/  STS [R59], R124 ;  /* 0x0000007c3b007388 */ /* 0x000fe80000000800 */
[----:B------:R-:W-:Y:S04]  /*9e80*/  STS [R59+0x480], R126 ;  /* 0x0004807e3b007388 */ /* 0x000fe80000000800 */
        /* <DEDUP_REMOVED lines=13> */
[----:B------:R-:W-:Y:S01]  /*9f60*/  STS [R59+0x4f0], R106 ;  /* 0x0004f06a3b007388 */ /* 0x000fe20000000800 */
[----:B------:R-:W-:-:S03]  /*9f70*/  IMAD R5, R5, 0x48, R0 ;  /* 0x0000004805057824 */ /* 0x000fc600078e0200 */
[----:B------:R-:W4:Y:S01]  /*9f80*/  LDL.LU R79, [R1+0x6c] ;  /* 0x00006c00014f7983 */ /* 0x000f220000300800 */
[----:B------:R-:W-:-:S03]  /*9f90*/  IMAD.SHL.U32 R65, R5, 0x2, RZ ;  /* 0x0000000205417824 */ /* 0x000fc600078e00ff */
[----:B------:R-:W-:Y:S06]  /*9fa0*/  BAR.SYNC.DEFER_BLOCKING 0x0 ;  /* 0x0000000000007b1d */ /* 0x000fec0000010000 */
[----:B------:R-:W5:Y:S04]  /*9fb0*/  LDL.LU R77, [R1+0x68] ;  /* 0x00006800014d7983 */ /* 0x000f680000300800 */
[----:B------:R-:W3:Y:S04]  /*9fc0*/  LDL.LU R75, [R1+0x64] ;  /* 0x00006400014b7983 */ /* 0x000ee80000300800 */
[----:B------:R-:W3:Y:S04]  /*9fd0*/  LDL.LU R71, [R1+0x60] ;  /* 0x0000600001477983 */ /* 0x000ee80000300800 */
[----:B------:R-:W3:Y:S04]  /*9fe0*/  LDL.LU R69, [R1+0x5c] ;  /* 0x00005c0001457983 */ /* 0x000ee80000300800 */
[----:B------:R-:W3:Y:S04]  /*9ff0*/  LDL.LU R67, [R1+0x58] ;  /* 0x0000580001437983 */ /* 0x000ee80000300800 */
[----:B------:R-:W1:Y:S04]  /*a000*/  LDS.128 R40, [R65] ;  /* 0x0000000041287984 */ /* 0x000e680000000c00 */
[----:B------:R-:W1:Y:S04]  /*a010*/  LDS.128 R28, [R65+0x900] ;  /* 0x00090000411c7984 */ /* 0x000e680000000c00 */
[----:B------:R-:W1:Y:S01]  /*a020*/  LDS.128 R24, [R65+0x1200] ;  /* 0x0012000041187984 */ /* 0x000e620000000c00 */
[----:B--2---:R-:W-:-:S03]  /*a030*/  LOP3.LUT R57, R6, R0, RZ, 0xfc, !PT ;  /* 0x0000000006397212 */ /* 0x004fc600078efcff */
[----:B------:R-:W2:Y:S04]  /*a040*/  LDS.128 R4, [R65+0x1b00] ;  /* 0x001b000041047984 */ /* 0x000ea80000000c00 */
[----:B------:R-:W-:Y:S06]  /*a050*/  BAR.SYNC.DEFER_BLOCKING 0x0 ;  /* 0x0000000000007b1d */ /* 0x000fec0000010000 */
        /* <DEDUP_REMOVED lines=16> */
[----:B------:R-:W-:Y:S06]  /*a160*/  BAR.SYNC.DEFER_BLOCKING 0x0 ;  /* 0x0000000000007b1d */ /* 0x000fec0000010000 */
[----:B------:R-:W1:Y:S04]  /*a170*/  LDS.128 R8, [R65] ;  /* 0x0000000041087984 */ /* 0x000e680000000c00 */
[----:B------:R-:W1:Y:S04]  /*a180*/  LDS.128 R20, [R65+0x900] ;  /* 0x0009000041147984 */ /* 0x000e680000000c00 */
[----:B------:R-:W1:Y:S04]  /*a190*/  LDS.128 R16, [R65+0x1200] ;  /* 0x0012000041107984 */ /* 0x000e680000000c00 */
[----:B------:R-:W1:Y:S04]  /*a1a0*/  LDS.128 R12, [R65+0x1b00] ;  /* 0x001b0000410c7984 */ /* 0x000e680000000c00 */
[----:B------:R-:W-:Y:S06]  /*a1b0*/  BAR.SYNC.DEFER_BLOCKING 0x0 ;  /* 0x0000000000007b1d */ /* 0x000fec0000010000 */
[----:B------:R2:W-:Y:S04]  /*a1c0*/  STS [R59+0x30], R56 ;  /* 0x000030383b007388 */ /* 0x0005e80000000800 */
[----:B--2---:R-:W2:Y:S04]  /*a1d0*/  LDL.LU R56, [R1+0x54] ;  /* 0x0000540001387983 */ /* 0x004ea80000300800 */
        /* <DEDUP_REMOVED lines=11> */
[----:B------:R1:W-:Y:S04]  /*a290*/  STS [R59+0x60], R39 ;  /* 0x000060273b007388 */ /* 0x0003e80000000800 */
[----:B------:R-:W-:Y:S04]  /*a2a0*/  STS [R59+0x4e0], R37 ;  /* 0x0004e0253b007388 */ /* 0x000fe80000000800 */
[----:B------:R-:W-:Y:S04]  /*a2b0*/  STS [R59+0x70], R35 ;  /* 0x000070233b007388 */ /* 0x000fe80000000800 */
[----:B------:R4:W-:Y:S04]  /*a2c0*/  STS [R59+0x4f0], R33 ;  /* 0x0004f0213b007388 */ /* 0x0009e80000000800 */
[----:B------:R-:W-:Y:S01]  /*a2d0*/  BAR.SYNC.DEFER_BLOCKING 0x0 ;  /* 0x0000000000007b1d */ /* 0x000fe20000010000 */
[----:B------:R-:W-:-:S05]  /*a2e0*/  ISETP.GE.AND P0, PT, R57, c[0x0][0x17c], PT ;  /* 0x00005f0039007a0c */ /* 0x000fca0003f06270 */
[----:B-1----:R-:W2:Y:S04]  /*a2f0*/  LDL.LU R39, [R1+0x50] ;  /* 0x0000500001277983 */ /* 0x002ea80000300800 */
[----:B------:R-:W1:Y:S04]  /*a300*/  LDS.128 R60, [R65] ;  /* 0x00000000413c7984 */ /* 0x000e680000000c00 */
[----:B------:R-:W1:Y:S04]  /*a310*/  LDS.128 R52, [R65+0x900] ;  /* 0x0009000041347984 */ /* 0x000e680000000c00 */
[----:B------:R-:W1:Y:S04]  /*a320*/  LDS.128 R48, [R65+0x1200] ;  /* 0x0012000041307984 */ /* 0x000e680000000c00 */
[----:B------:R-:W1:Y:S04]  /*a330*/  LDS.128 R44, [R65+0x1b00] ;  /* 0x001b0000412c7984 */ /* 0x000e680000000c00 */
[----:B------:R-:W-:Y:S01]  /*a340*/  BAR.SYNC.DEFER_BLOCKING 0x0 ;  /* 0x0000000000007b1d */ /* 0x000fe20000010000 */
[C---:B---3--:R-:W-:Y:S01]  /*a350*/  ISETP.LT.AND P1, PT, R2.reuse, c[0x0][0x178], !P0 ;  /* 0x00005e0002007a0c */ /* 0x048fe20004721270 */
[----:B------:R-:W-:-:S02]  /*a360*/  IMAD R2, R2, c[0x0][0x18c], RZ ;  /* 0x0000630002027a24 */ /* 0x000fc400078e02ff */
[----:B------:R-:W-:Y:S02]  /*a370*/  IMAD.MOV.U32 R73, RZ, RZ, 0x2 ;  /* 0x00000002ff497424 */ /* 0x000fe400078e00ff */
[C---:B----4-:R-:W-:Y:S01]  /*a380*/  IMAD R33, R79.reuse, c[0x0][0x18c], RZ ;  /* 0x000063004f217a24 */ /* 0x050fe200078e02ff */
[----:B------:R-:W-:Y:S01]  /*a390*/  ISETP.LT.AND P2, PT, R79, c[0x0][0x178], !P0 ;  /* 0x00005e004f007a0c */ /* 0x000fe20004741270 */
[C---:B-----5:R-:W-:Y:S01]  /*a3a0*/  IMAD R35, R77.reuse, c[0x0][0x18c], RZ ;  /* 0x000063004d237a24 */ /* 0x060fe200078e02ff */
[----:B------:R-:W-:Y:S01]  /*a3b0*/  ISETP.LT.AND P3, PT, R77, c[0x0][0x178], !P0 ;  /* 0x00005e004d007a0c */ /* 0x000fe20004761270 */
[-C--:B------:R-:W-:Y:S01]  /*a3c0*/  IMAD.WIDE R2, R2, R73.reuse, c[0x0][0x170] ;  /* 0x00005c0002027625 */ /* 0x080fe200078e0249 */
[----:B------:R-:W3:Y:S04]  /*a3d0*/  LDL.LU R66, [R1+0x4c] ;  /* 0x00004c0001427983 */ /* 0x000ee80000300800 */
[----:B------:R-:W4:Y:S04]  /*a3e0*/  LDL.LU R64, [R1+0x48] ;  /* 0x0000480001407983 */ /* 0x000f280000300800 */
        /* <DEDUP_REMOVED lines=9> */
[----:B------:R1:W-:Y:S04]  /*a480*/  STS [R59+0x4c0], R34 ;  /* 0x0004c0223b007388 */ /* 0x0003e80000000800 */
[----:B------:R-:W-:Y:S04]  /*a490*/  STS [R59+0x50], R36 ;  /* 0x000050243b007388 */ /* 0x000fe80000000800 */
[----:B------:R-:W-:Y:S04]  /*a4a0*/  STS [R59+0x4d0], R38 ;  /* 0x0004d0263b007388 */ /* 0x000fe80000000800 */
[----:B------:R-:W-:Y:S04]  /*a4b0*/  STS [R59+0x60], R120 ;  /* 0x000060783b007388 */ /* 0x000fe80000000800 */
[----:B------:R-:W-:Y:S04]  /*a4c0*/  STS [R59+0x4e0], R122 ;  /* 0x0004e07a3b007388 */ /* 0x000fe80000000800 */
[----:B------:R-:W-:Y:S04]  /*a4d0*/  STS [R59+0x70], R108 ;  /* 0x0000706c3b007388 */ /* 0x000fe80000000800 */
[----:B------:R1:W-:Y:S01]  /*a4e0*/  STS [R59+0x4f0], R110 ;  /* 0x0004f06e3b007388 */ /* 0x0003e20000000800 */
[----:B-----5:R-:W-:-:S04]  /*a4f0*/  IMAD.WIDE R32, R33, R73, c[0x0][0x170] ;  /* 0x00005c0021207625 */ /* 0x020fc800078e0249 */
[----:B-1----:R-:W-:-:S04]  /*a500*/  IMAD.WIDE R34, R35, R73, c[0x0][0x170] ;  /* 0x00005c0023227625 */ /* 0x002fc800078e0249 */
[C---:B------:R-:W-:Y:S01]  /*a510*/  IMAD.WIDE R2, R57.reuse, 0x2, R2 ;  /* 0x0000000239027825 */ /* 0x040fe200078e0202 */
[----:B------:R-:W-:Y:S03]  /*a520*/  BAR.SYNC.DEFER_BLOCKING 0x0 ;  /* 0x0000000000007b1d */ /* 0x000fe60000010000 */
[----:B------:R-:W-:-:S03]  /*a530*/  IMAD.WIDE R32, R57, 0x2, R32 ;  /* 0x0000000239207825 */ /* 0x000fc600078e0220 */
[----:B------:R-:W5:Y:S01]  /*a540*/  LDL.LU R59, [R1+0x44] ;  /* 0x00004400013b7983 */ /* 0x000f620000300800 */
[----:B------:R-:W-:-:S03]  /*a550*/  IMAD.WIDE R34, R57, 0x2, R34 ;  /* 0x0000000239227825 */ /* 0x000fc600078e0222 */
[----:B------:R-:W5:Y:S04]  /*a560*/  LDL.LU R58, [R1+0x40] ;  /* 0x00004000013a7983 */ /* 0x000f680000300800 */
[----:B------:R-:W-:Y:S04]  /*a570*/  @P1 STG.E.128 [R2.64], R40 ;  /* 0x0000002802001986 */ /* 0x000fe8000c101d0c */
[----:B------:R1:W-:Y:S04]  /*a580*/  @P2 STG.E.128 [R32.64], R28 ;  /* 0x0000001c20002986 */ /* 0x0003e8000c101d0c */
[----:B------:R1:W-:Y:S01]  /*a590*/  @P3 STG.E.128 [R34.64], R24 ;  /* 0x0000001822003986 */ /* 0x0003e2000c101d0c */
[C---:B--2---:R-:W-:Y:S01]  /*a5a0*/  ISETP.LT.AND P6, PT, R56.reuse, c[0x0][0x178], !P0 ;  /* 0x00005e0038007a0c */ /* 0x044fe200047c1270 */
[----:B-1----:R-:W-:-:S02]  /*a5b0*/  IMAD R30, R56, c[0x0][0x18c], RZ ;  /* 0x00006300381e7a24 */ /* 0x002fc400078e02ff */
[----:B------:R-:W-:Y:S01]  /*a5c0*/  IMAD R37, R69, c[0x0][0x18c], RZ ;  /* 0x0000630045257a24 */ /* 0x000fe200078e02ff */
[----:B------:R-:W2:Y:S04]  /*a5d0*/  LDL.LU R56, [R1+0x3c] ;  /* 0x00003c0001387983 */ /* 0x000ea80000300800 */
[----:B------:R-:W2:Y:S04]  /*a5e0*/  LDL.LU R35, [R1+0x38] ;  /* 0x0000380001237983 */ /* 0x000ea80000300800 */
[----:B------:R-:W2:Y:S01]  /*a5f0*/  LDL R34, [R1+0x34] ;  /* 0x0000340001227983 */ /* 0x000ea20000100800 */
[----:B------:R-:W-:-:S02]  /*a600*/  IMAD R36, R71, c[0x0][0x18c], RZ ;  /* 0x0000630047247a24 */ /* 0x000fc400078e02ff */
[----:B------:R-:W-:Y:S01]  /*a610*/  IMAD R38, R67, c[0x0][0x18c], RZ ;  /* 0x0000630043267a24 */ /* 0x000fe200078e02ff */
[----:B------:R-:W-:Y:S01]  /*a620*/  ISETP.LT.AND P4, PT, R69, c[0x0][0x178], !P0 ;  /* 0x00005e0045007a0c */ /* 0x000fe20004781270 */
[-C--:B------:R-:W-:Y:S01]  /*a630*/  IMAD.WIDE R24, R36, R73.reuse, c[0x0][0x170] ;  /* 0x00005c0024187625 */ /* 0x080fe200078e0249 */
[----:B------:R-:W-:Y:S01]  /*a640*/  ISETP.LT.AND P3, PT, R71, c[0x0][0x178], !P0 ;  /* 0x00005e0047007a0c */ /* 0x000fe20004761270 */
[----:B------:R-:W-:Y:S02]  /*a650*/  LDS.128 R40, [R65+0x900] ;  /* 0x0009000041287984 */ /* 0x000fe40000000c00 */
[-C--:B------:R-:W-:Y:S02]  /*a660*/  IMAD.WIDE R26, R37, R73.reuse, c[0x0][0x170] ;  /* 0x00005c00251a7625 */ /* 0x080fe400078e0249 */
[----:B------:R-:W-:Y:S02]  /*a670*/  LDS.128 R68, [R65+0x1200] ;  /* 0x0012000041447984 */ /* 0x000fe40000000c00 */
[----:B------:R-:W-:Y:S01]  /*a680*/  IMAD.WIDE R28, R38, R73, c[0x0][0x170] ;  /* 0x00005c00261c7625 */ /* 0x000fe200078e0249 */
[----:B------:R-:W-:-:S03]  /*a690*/  ISETP.LT.AND P1, PT, R75, c[0x0][0x178], !P0 ;  /* 0x00005e004b007a0c */ /* 0x000fc60004721270 */
[----:B------:R-:W-:Y:S01]  /*a6a0*/  IMAD R0, R75, c[0x0][0x18c], RZ ;  /* 0x000063004b007a24 */ /* 0x000fe200078e02ff */
[----:B------:R-:W-:-:S03]  /*a6b0*/  ISETP.LT.AND P5, PT, R67, c[0x0][0x178], !P0 ;  /* 0x00005e0043007a0c */ /* 0x000fc600047a1270 */
[----:B------:R-:W-:-:S04]  /*a6c0*/  IMAD.WIDE R2, R0, R73, c[0x0][0x170] ;  /* 0x00005c0000027625 */ /* 0x000fc800078e0249 */
[----:B------:R-:W-:-:S04]  /*a6d0*/  IMAD.WIDE R30, R30, R73, c[0x0][0x170] ;  /* 0x00005c001e1e7625 */ /* 0x000fc800078e0249 */
[----:B------:R-:W-:-:S04]  /*a6e0*/  IMAD.WIDE R2, R57, 0x2, R2 ;  /* 0x0000000239027825 */ /* 0x000fc800078e0202 */
[C---:B------:R-:W-:Y:S01]  /*a6f0*/  IMAD.WIDE R24, R57.reuse, 0x2, R24 ;  /* 0x0000000239187825 */ /* 0x040fe200078e0218 */
[----:B------:R1:W-:Y:S03]  /*a700*/  @P1 STG.E.128 [R2.64], R4 ;  /* 0x0000000402001986 */ /* 0x0003e6000c101d0c */
[----:B------:R-:W-:Y:S01]  /*a710*/  IMAD.WIDE R26, R57, 0x2, R26 ;  /* 0x00000002391a7825 */ /* 0x000fe200078e021a */
[----:B------:R-:W-:-:S03]  /*a720*/  ISETP.LT.AND P2, PT, R39, c[0x0][0x178], !P0 ;  /* 0x00005e0027007a0c */ /* 0x000fc60004741270 */
[----:B------:R-:W-:Y:S02]  /*a730*/  IMAD R32, R39, c[0x0][0x18c], RZ ;  /* 0x0000630027207a24 */ /* 0x000fe400078e02ff */
[----:B------:R-:W1:Y:S02]  /*a740*/  LDS.128 R36, [R65] ;  /* 0x0000000041247984 */ /* 0x000e640000000c00 */
[----:B------:R-:W-:-:S04]  /*a750*/  IMAD.WIDE R32, R32, R73, c[0x0][0x170] ;  /* 0x00005c0020207625 */ /* 0x000fc800078e0249 */
[C---:B------:R-:W-:Y:S01]  /*a760*/  IMAD.WIDE R28, R57.reuse, 0x2, R28 ;  /* 0x00000002391c7825 */ /* 0x040fe200078e021c */
[----:B------:R-:W-:Y:S03]  /*a770*/  @P3 STG.E.128 [R24.64], R8 ;  /* 0x0000000818003986 */ /* 0x000fe6000c101d0c */
[C---:B------:R-:W-:Y:S01]  /*a780*/  IMAD.WIDE R30, R57.reuse, 0x2, R30 ;  /* 0x00000002391e7825 */ /* 0x040fe200078e021e */
[----:B------:R-:W-:Y:S03]  /*a790*/  @P4 STG.E.128 [R26.64], R20 ;  /* 0x000000141a004986 */ /* 0x000fe6000c101d0c */
[----:B------:R-:W-:Y:S01]  /*a7a0*/  IMAD.WIDE R32, R57, 0x2, R32 ;  /* 0x0000000239207825 */ /* 0x000fe200078e0220 */
[----:B------:R-:W-:Y:S04]  /*a7b0*/  @P5 STG.E.128 [R28.64], R16 ;  /* 0x000000101c005986 */ /* 0x000fe8000c101d0c */
[----:B------:R1:W-:Y:S04]  /*a7c0*/  @P6 STG.E.128 [R30.64], R12 ;  /* 0x0000000c1e006986 */ /* 0x0003e8000c101d0c */
[----:B------:R1:W-:Y:S01]  /*a7d0*/  @P2 STG.E.128 [R32.64], R60 ;  /* 0x0000003c20002986 */ /* 0x0003e2000c101d0c */
[----:B---3--:R-:W-:-:S04]  /*a7e0*/  IMAD R0, R66, c[0x0][0x18c], RZ ;  /* 0x0000630042007a24 */ /* 0x008fc800078e02ff */
[----:B-1----:R-:W-:Y:S01]  /*a7f0*/  IMAD.WIDE R2, R0, R73, c[0x0][0x170] ;  /* 0x00005c0000027625 */ /* 0x002fe200078e0249 */
[----:B------:R-:W-:-:S03]  /*a800*/  ISETP.LT.AND P6, PT, R66, c[0x0][0x178], !P0 ;  /* 0x00005e0042007a0c */ /* 0x000fc600047c1270 */
[C---:B----4-:R-:W-:Y:S01]  /*a810*/  IMAD R4, R64.reuse, c[0x0][0x18c], RZ ;  /* 0x0000630040047a24 */ /* 0x050fe200078e02ff */
[----:B------:R-:W-:Y:S01]  /*a820*/  ISETP.LT.AND P1, PT, R64, c[0x0][0x178], !P0 ;  /* 0x00005e0040007a0c */ /* 0x000fe20004721270 */
[----:B------:R-:W-:-:S04]  /*a830*/  IMAD.WIDE R12, R57, 0x2, R2 ;  /* 0x00000002390c7825 */ /* 0x000fc800078e0202 */
[----:B------:R-:W-:-:S06]  /*a840*/  IMAD.WIDE R2, R4, R73, c[0x0][0x170] ;  /* 0x00005c0004027625 */ /* 0x000fcc00078e0249 */
[----:B------:R-:W-:Y:S01]  /*a850*/  IMAD.WIDE R2, R57, 0x2, R2 ;  /* 0x0000000239027825 */ /* 0x000fe200078e0202 */
[----:B------:R1:W-:Y:S04]  /*a860*/  @P6 STG.E.128 [R12.64], R52 ;  /* 0x000000340c006986 */ /* 0x0003e8000c101d0c */
[----:B------:R1:W-:Y:S01]  /*a870*/  @P1 STG.E.128 [R2.64], R48 ;  /* 0x0000003002001986 */ /* 0x0003e2000c101d0c */
[C---:B-----5:R-:W-:Y:S01]  /*a880*/  IMAD R5, R59.reuse, c[0x0][0x18c], RZ ;  /* 0x000063003b057a24 */ /* 0x060fe200078e02ff */
[----:B------:R-:W-:Y:S01]  /*a890*/  ISETP.LT.AND P2, PT, R59, c[0x0][0x178], !P0 ;  /* 0x00005e003b007a0c */ /* 0x000fe20004741270 */
[C---:B------:R-:W-:Y:S01]  /*a8a0*/  IMAD R6, R58.reuse, c[0x0][0x18c], RZ ;  /* 0x000063003a067a24 */ /* 0x040fe200078e02ff */
[----:B------:R-:W-:Y:S01]  /*a8b0*/  ISETP.LT.AND P3, PT, R58, c[0x0][0x178], !P0 ;  /* 0x00005e003a007a0c */ /* 0x000fe20004761270 */
[----:B------:R-:W-:-:S04]  /*a8c0*/  IMAD.WIDE R4, R5, R73, c[0x0][0x170] ;  /* 0x00005c0005047625 */ /* 0x000fc800078e0249 */
[----:B------:R-:W-:-:S04]  /*a8d0*/  IMAD.WIDE R6, R6, R73, c[0x0][0x170] ;  /* 0x00005c0006067625 */ /* 0x000fc800078e0249 */
[----:B------:R-:W-:-:S04]  /*a8e0*/  IMAD.WIDE R4, R57, 0x2, R4 ;  /* 0x0000000239047825 */ /* 0x000fc800078e0204 */
[----:B------:R-:W-:Y:S01]  /*a8f0*/  IMAD.WIDE R6, R57, 0x2, R6 ;  /* 0x0000000239067825 */ /* 0x000fe200078e0206 */
[----:B------:R1:W-:Y:S04]  /*a900*/  @P2 STG.E.128 [R4.64], R44 ;  /* 0x0000002c04002986 */ /* 0x0003e8000c101d0c */
[----:B------:R1:W-:Y:S01]  /*a910*/  @P3 STG.E.128 [R6.64], R36 ;  /* 0x0000002406003986 */ /* 0x0003e2000c101d0c */
[C---:B--2---:R-:W-:Y:S01]  /*a920*/  IMAD R8, R56.reuse, c[0x0][0x18c], RZ ;  /* 0x0000630038087a24 */ /* 0x044fe200078e02ff */
[----:B------:R-:W-:Y:S01]  /*a930*/  ISETP.LT.AND P4, PT, R56, c[0x0][0x178], !P0 ;  /* 0x00005e0038007a0c */ /* 0x000fe20004781270 */
[C---:B------:R-:W-:Y:S01]  /*a940*/  IMAD R10, R35.reuse, c[0x0][0x18c], RZ ;  /* 0x00006300230a7a24 */ /* 0x040fe200078e02ff */
[----:B------:R-:W-:Y:S01]  /*a950*/  ISETP.LT.AND P5, PT, R35, c[0x0][0x178], !P0 ;  /* 0x00005e0023007a0c */ /* 0x000fe200047a1270 */
[----:B------:R-:W-:Y:S01]  /*a960*/  IMAD.WIDE R8, R8, R73, c[0x0][0x170] ;  /* 0x00005c0008087625 */ /* 0x000fe200078e0249 */
[----:B------:R-:W-:-:S03]  /*a970*/  ISETP.LT.AND P0, PT, R34, c[0x0][0x178], !P0 ;  /* 0x00005e0022007a0c */ /* 0x000fc60004701270 */
[----:B------:R-:W-:-:S04]  /*a980*/  IMAD.WIDE R10, R10, R73, c[0x0][0x170] ;  /* 0x00005c000a0a7625 */ /* 0x000fc800078e0249 */
[----:B------:R-:W-:-:S04]  /*a990*/  IMAD.WIDE R8, R57, 0x2, R8 ;  /* 0x0000000239087825 */ /* 0x000fc800078e0208 */
[----:B------:R-:W-:Y:S01]  /*a9a0*/  IMAD.WIDE R10, R57, 0x2, R10 ;  /* 0x00000002390a7825 */ /* 0x000fe200078e020a */
[----:B------:R1:W-:Y:S04]  /*a9b0*/  @P4 STG.E.128 [R8.64], R40 ;  /* 0x0000002808004986 */ /* 0x0003e8000c101d0c */
[----:B------:R1:W-:Y:S01]  /*a9c0*/  @P5 STG.E.128 [R10.64], R68 ;  /* 0x000000440a005986 */ /* 0x0003e2000c101d0c */
[----:B------:R-:W-:Y:S05]  /*a9d0*/  @!P0 EXIT ;  /* 0x000000000000894d */ /* 0x000fea0003800000 */
[----:B------:R-:W2:Y:S01]  /*a9e0*/  LDS.128 R64, [R65+0x1b00] ;  /* 0x001b000041407984 */ /* 0x000ea20000000c00 */
[----:B-1----:R-:W-:-:S04]  /*a9f0*/  IMAD R2, R34, c[0x0][0x18c], RZ ;  /* 0x0000630022027a24 */ /* 0x002fc800078e02ff */
[----:B------:R-:W-:-:S06]  /*aa00*/  IMAD.WIDE R2, R2, R73, c[0x0][0x170] ;  /* 0x00005c0002027625 */ /* 0x000fcc00078e0249 */
[----:B------:R-:W-:-:S05]  /*aa10*/  IMAD.WIDE R2, R57, 0x2, R2 ;  /* 0x0000000239027825 */ /* 0x000fca00078e0202 */
[----:B--2---:R-:W-:Y:S01]  /*aa20*/  STG.E.128 [R2.64], R64 ;  /* 0x0000004002007986 */ /* 0x004fe2000c101d0c */
[----:B------:R-:W-:Y:S05]  /*aa30*/  EXIT ;  /* 0x000000000000794d */ /* 0x000fea0003800000 */
.L_x_3:
[----:B------:R-:W-:-:S00]  /*aa40*/  BRA `(.L_x_3) ;  /* 0xfffffff000007947 */ /* 0x000fc0000383ffff */
[----:B------:R-:W-:-:S00]  /*aa50*/  NOP ;  /* 0x0000000000007918 */ /* 0x000fc00000000000 */
        /* <DEDUP_REMOVED lines=10> */
.L_x_4:


//--------------------- .nv.shared.matmul_kernel  --------------------------
	.section	.nv.shared.matmul_kernel,"aw",@nobits
	.sectionflags	@""
	.align	16
